def attn_fwd(
    Q,
    K,
    V,
    Out,
    Lse,
    sm_scale,
    stride_qz,
    stride_qh,
    stride_qm,
    stride_qk,
    stride_kz,
    stride_kh,
    stride_kn,
    stride_kk,
    stride_vz,
    stride_vh,
    stride_vn,
    stride_vk,
    stride_oz,
    stride_oh,
    stride_om,
    stride_ok,
    seqlen_q,
    seqlen_k,
    BLOCK_M: tl.constexpr,
    BLOCK_N: tl.constexpr,
    HEAD_DIM: tl.constexpr,
    CAUSAL: tl.constexpr,
):
    start_m = tl.program_id(0)
    off_hz = tl.program_id(1)
    q_off = off_hz * stride_qh
    k_off = off_hz * stride_kh
    v_off = off_hz * stride_vh
    offs_m = start_m * BLOCK_M + tl.arange(0, BLOCK_M)
    offs_d = tl.arange(0, HEAD_DIM)
    offs_n = tl.arange(0, BLOCK_N)
    q_ptrs = Q + q_off + offs_m[:, None] * stride_qm + offs_d[None, :] * stride_qk
    k_ptrs = K + k_off + offs_d[:, None] * stride_kk + offs_n[None, :] * stride_kn
    v_ptrs = V + v_off + offs_n[:, None] * stride_vn + offs_d[None, :] * stride_vk
    m_i = tl.full([BLOCK_M], float("-inf"), dtype=tl.float32)
    l_i = tl.zeros([BLOCK_M], dtype=tl.float32) + 1.0
    acc = tl.zeros([BLOCK_M, HEAD_DIM], dtype=tl.float32)
    q = tl.load(q_ptrs)
    acc, l_i, m_i = _attn_fwd_inner(
        acc,
        l_i,
        m_i,
        q,
        k_ptrs,
        v_ptrs,
        sm_scale,
        stride_kn,
        stride_vn,
        start_m,
        seqlen_k,
        BLOCK_M,
        BLOCK_N,
        HEAD_DIM,
        CAUSAL,
    )
    acc = acc / l_i[:, None]
    lse = m_i + tl.math.log2(l_i) / 1.4426950408889634
    o_ptrs = (
        Out
        + off_hz * stride_oh
        + offs_m[:, None] * stride_om
        + offs_d[None, :] * stride_ok
    )
    tl.store(o_ptrs, acc.to(Out.dtype.element_ty))
    tl.store(Lse + off_hz * seqlen_q + offs_m, lse)

# config = {"BLOCK_M": 256, "BLOCK_N": 16, "HEAD_DIM": 32, "arch": "sm_90", "causal": true, "dtype": "fp16", "num_stages": 4, "num_warps": 16}
# arch = sm_90


// ===== COMPILED SASS (sm_90a) =====

	.target	sm_90a

	.elftype	@"ET_EXEC"


//--------------------- .note.nv.tkinfo           --------------------------
	.section	.note.nv.tkinfo,"",@"SHT_NOTE"
	.sectionflags	@"SHF_NOTE_NV_TKINFO"
	.tkinfo
        /*0018*/ 	.word	0x00000002
        /*0030*/ 	.string	""
        /*0030*/ 	.string	"ptxas"
        /*0030*/ 	.string	"Cuda compilation tools, release 13.0, V13.0.88"
        /*0030*/ 	.string	"Build cuda_13.0.r13.0/compiler.36424714_0"
        /*0030*/ 	.string	"-v  -suppress-debug-info  -lineinfo  -arch sm_90a "



//--------------------- .note.nv.cuinfo           --------------------------
	.section	.note.nv.cuinfo,"",@"SHT_NOTE"
	.sectionflags	@"SHF_NOTE_NV_CUINFO"
        /*0018*/ 	.short	0x0002
        /*001a*/ 	.short	0x005a
        /*001c*/ 	.short	0x0082
	.zero		2


//--------------------- .nv.info                  --------------------------
	.section	.nv.info,"",@"SHT_CUDA_INFO"
	.align	4


	//----- nvinfo : EIATTR_REGCOUNT
	.align		4
        /*0000*/ 	.byte	0x04, 0x2f
        /*0002*/ 	.short	(.L_2 - .L_1)
	.align		4
.L_1:
        /*0004*/ 	.word	index@(attn_fwd)
        /*0008*/ 	.word	0x0000003a


	//----- nvinfo : EIATTR_FRAME_SIZE
	.align		4
.L_2:
        /*000c*/ 	.byte	0x04, 0x11
        /*000e*/ 	.short	(.L_4 - .L_3)
	.align		4
.L_3:
        /*0010*/ 	.word	index@(attn_fwd)
        /*0014*/ 	.word	0x00000000


	//----- nvinfo : EIATTR_MIN_STACK_SIZE
	.align		4
.L_4:
        /*0018*/ 	.byte	0x04, 0x12
        /*001a*/ 	.short	(.L_6 - .L_5)
	.align		4
.L_5:
        /*001c*/ 	.word	index@(attn_fwd)
        /*0020*/ 	.word	0x00000000
.L_6:


//--------------------- .nv.compat                --------------------------
	.section	.nv.compat,"",@"SHT_CUDA_COMPAT_INFO"
	.align	4
        /*0000*/ 	.byte	0x02, 0x09, 0x01, 0x00, 0x02, 0x02, 0x04, 0x00, 0x02, 0x05, 0x05, 0x00, 0x03, 0x07, 0x01, 0x01
        /*0010*/ 	.byte	0x02, 0x03, 0x00, 0x00, 0x02, 0x06, 0x01, 0x00, 0x04, 0x0b, 0x08, 0x00, 0x00, 0x00, 0x00, 0x00
        /*0020*/ 	.byte	0x00, 0x00, 0x00, 0x00


//--------------------- .nv.info.attn_fwd         --------------------------
	.section	.nv.info.attn_fwd,"",@"SHT_CUDA_INFO"
	.sectionflags	@""
	.align	4


	//----- nvinfo : EIATTR_CUDA_API_VERSION
	.align		4
        /*0000*/ 	.byte	0x04, 0x37
        /*0002*/ 	.short	(.L_8 - .L_7)
.L_7:
        /*0004*/ 	.word	0x00000082


	//----- nvinfo : EIATTR_KPARAM_INFO
	.align		4
.L_8:
        /*0008*/ 	.byte	0x04, 0x17
        /*000a*/ 	.short	(.L_10 - .L_9)
.L_9:
        /*000c*/ 	.word	0x00000000
        /*0010*/ 	.short	0x0019
        /*0012*/ 	.short	0x0080
        /*0014*/ 	.byte	0x00, 0xf4, 0x21, 0x00


	//----- nvinfo : EIATTR_KPARAM_INFO
	.align		4
.L_10:
        /*0018*/ 	.byte	0x04, 0x17
        /*001a*/ 	.short	(.L_12 - .L_11)
.L_11:
        /*001c*/ 	.word	0x00000000
        /*0020*/ 	.short	0x0018
        /*0022*/ 	.short	0x0078
        /*0024*/ 	.byte	0x00, 0xf4, 0x21, 0x00


	//----- nvinfo : EIATTR_KPARAM_INFO
	.align		4
.L_12:
        /*0028*/ 	.byte	0x04, 0x17
        /*002a*/ 	.short	(.L_14 - .L_13)
.L_13:
        /*002c*/ 	.word	0x00000000
        /*0030*/ 	.short	0x0017
        /*0032*/ 	.short	0x0070
        /*0034*/ 	.byte	0x00, 0xf0, 0x11, 0x00


	//----- nvinfo : EIATTR_KPARAM_INFO
	.align		4
.L_14:
        /*0038*/ 	.byte	0x04, 0x17
        /*003a*/ 	.short	(.L_16 - .L_15)
.L_15:
        /*003c*/ 	.word	0x00000000
        /*0040*/ 	.short	0x0016
        /*0042*/ 	.short	0x006c
        /*0044*/ 	.byte	0x00, 0xf0, 0x11, 0x00


	//----- nvinfo : EIATTR_KPARAM_INFO
	.align		4
.L_16:
        /*0048*/ 	.byte	0x04, 0x17
        /*004a*/ 	.short	(.L_18 - .L_17)
.L_17:
        /*004c*/ 	.word	0x00000000
        /*0050*/ 	.short	0x0015
        /*0052*/ 	.short	0x0068
        /*0054*/ 	.byte	0x00, 0xf0, 0x11, 0x00


	//----- nvinfo : EIATTR_KPARAM_INFO
	.align		4
.L_18:
        /*0058*/ 	.byte	0x04, 0x17
        /*005a*/ 	.short	(.L_20 - .L_19)
.L_19:
        /*005c*/ 	.word	0x00000000
        /*0060*/ 	.short	0x0014
        /*0062*/ 	.short	0x0064
        /*0064*/ 	.byte	0x00, 0xf0, 0x11, 0x00


	//----- nvinfo : EIATTR_KPARAM_INFO
	.align		4
.L_20:
        /*0068*/ 	.byte	0x04, 0x17
        /*006a*/ 	.short	(.L_22 - .L_21)
.L_21:
        /*006c*/ 	.word	0x00000000
        /*0070*/ 	.short	0x0013
        /*0072*/ 	.short	0x0060
        /*0074*/ 	.byte	0x00, 0xf0, 0x11, 0x00


	//----- nvinfo : EIATTR_KPARAM_INFO
	.align		4
.L_22:
        /*0078*/ 	.byte	0x04, 0x17
        /*007a*/ 	.short	(.L_24 - .L_23)
.L_23:
        /*007c*/ 	.word	0x00000000
        /*0080*/ 	.short	0x0012
        /*0082*/ 	.short	0x005c
        /*0084*/ 	.byte	0x00, 0xf0, 0x11, 0x00


	//----- nvinfo : EIATTR_KPARAM_INFO
	.align		4
.L_24:
        /*0088*/ 	.byte	0x04, 0x17
        /*008a*/ 	.short	(.L_26 - .L_25)
.L_25:
        /*008c*/ 	.word	0x00000000
        /*0090*/ 	.short	0x0011
        /*0092*/ 	.short	0x0058
        /*0094*/ 	.byte	0x00, 0xf0, 0x11, 0x00


	//----- nvinfo : EIATTR_KPARAM_INFO
	.align		4
.L_26:
        /*0098*/ 	.byte	0x04, 0x17
        /*009a*/ 	.short	(.L_28 - .L_27)
.L_27:
        /*009c*/ 	.word	0x00000000
        /*00a0*/ 	.short	0x0010
        /*00a2*/ 	.short	0x0054
        /*00a4*/ 	.byte	0x00, 0xf0, 0x11, 0x00


	//----- nvinfo : EIATTR_KPARAM_INFO
	.align		4
.L_28:
        /*00a8*/ 	.byte	0x04, 0x17
        /*00aa*/ 	.short	(.L_30 - .L_29)
.L_29:
        /*00ac*/ 	.word	0x00000000
        /*00b0*/ 	.short	0x000f
        /*00b2*/ 	.short	0x0050
        /*00b4*/ 	.byte	0x00, 0xf0, 0x11, 0x00


	//----- nvinfo : EIATTR_KPARAM_INFO
	.align		4
.L_30:
        /*00b8*/ 	.byte	0x04, 0x17
        /*00ba*/ 	.short	(.L_32 - .L_31)
.L_31:
        /*00bc*/ 	.word	0x00000000
        /*00c0*/ 	.short	0x000e
        /*00c2*/ 	.short	0x004c
        /*00c4*/ 	.byte	0x00, 0xf0, 0x11, 0x00


	//----- nvinfo : EIATTR_KPARAM_INFO
	.align		4
.L_32:
        /*00c8*/ 	.byte	0x04, 0x17
        /*00ca*/ 	.short	(.L_34 - .L_33)
.L_33:
        /*00cc*/ 	.word	0x00000000
        /*00d0*/ 	.short	0x000d
        /*00d2*/ 	.short	0x0048
        /*00d4*/ 	.byte	0x00, 0xf0, 0x11, 0x00


	//----- nvinfo : EIATTR_KPARAM_INFO
	.align		4
.L_34:
        /*00d8*/ 	.byte	0x04, 0x17
        /*00da*/ 	.short	(.L_36 - .L_35)
.L_35:
        /*00dc*/ 	.word	0x00000000
        /*00e0*/ 	.short	0x000c
        /*00e2*/ 	.short	0x0044
        /*00e4*/ 	.byte	0x00, 0xf0, 0x11, 0x00


	//----- nvinfo : EIATTR_KPARAM_INFO
	.align		4
.L_36:
        /*00e8*/ 	.byte	0x04, 0x17
        /*00ea*/ 	.short	(.L_38 - .L_37)
.L_37:
        /*00ec*/ 	.word	0x00000000
        /*00f0*/ 	.short	0x000b
        /*00f2*/ 	.short	0x0040
        /*00f4*/ 	.byte	0x00, 0xf0, 0x11, 0x00


	//----- nvinfo : EIATTR_KPARAM_INFO
	.align		4
.L_38:
        /*00f8*/ 	.byte	0x04, 0x17
        /*00fa*/ 	.short	(.L_40 - .L_39)
.L_39:
        /*00fc*/ 	.word	0x00000000
        /*0100*/ 	.short	0x000a
        /*0102*/ 	.short	0x003c
        /*0104*/ 	.byte	0x00, 0xf0, 0x11, 0x00


	//----- nvinfo : EIATTR_KPARAM_INFO
	.align		4
.L_40:
        /*0108*/ 	.byte	0x04, 0x17
        /*010a*/ 	.short	(.L_42 - .L_41)
.L_41:
        /*010c*/ 	.word	0x00000000
        /*0110*/ 	.short	0x0009
        /*0112*/ 	.short	0x0038
        /*0114*/ 	.byte	0x00, 0xf0, 0x11, 0x00


	//----- nvinfo : EIATTR_KPARAM_INFO
	.align		4
.L_42:
        /*0118*/ 	.byte	0x04, 0x17
        /*011a*/ 	.short	(.L_44 - .L_43)
.L_43:
        /*011c*/ 	.word	0x00000000
        /*0120*/ 	.short	0x0008
        /*0122*/ 	.short	0x0034
        /*0124*/ 	.byte	0x00, 0xf0, 0x11, 0x00


	//----- nvinfo : EIATTR_KPARAM_INFO
	.align		4
.L_44:
        /*0128*/ 	.byte	0x04, 0x17
        /*012a*/ 	.short	(.L_46 - .L_45)
.L_45:
        /*012c*/ 	.word	0x00000000
        /*0130*/ 	.short	0x0007
        /*0132*/ 	.short	0x0030
        /*0134*/ 	.byte	0x00, 0xf0, 0x11, 0x00


	//----- nvinfo : EIATTR_KPARAM_INFO
	.align		4
.L_46:
        /*0138*/ 	.byte	0x04, 0x17
        /*013a*/ 	.short	(.L_48 - .L_47)
.L_47:
        /*013c*/ 	.word	0x00000000
        /*0140*/ 	.short	0x0006
        /*0142*/ 	.short	0x002c
        /*0144*/ 	.byte	0x00, 0xf0, 0x11, 0x00


	//----- nvinfo : EIATTR_KPARAM_INFO
	.align		4
.L_48:
        /*0148*/ 	.byte	0x04, 0x17
        /*014a*/ 	.short	(.L_50 - .L_49)
.L_49:
        /*014c*/ 	.word	0x00000000
        /*0150*/ 	.short	0x0005
        /*0152*/ 	.short	0x0028
        /*0154*/ 	.byte	0x00, 0xf0, 0x11, 0x00


	//----- nvinfo : EIATTR_KPARAM_INFO
	.align		4
.L_50:
        /*0158*/ 	.byte	0x04, 0x17
        /*015a*/ 	.short	(.L_52 - .L_51)
.L_51:
        /*015c*/ 	.word	0x00000000
        /*0160*/ 	.short	0x0004
        /*0162*/ 	.short	0x0020
        /*0164*/ 	.byte	0x00, 0xf4, 0x21, 0x00


	//----- nvinfo : EIATTR_KPARAM_INFO
	.align		4
.L_52:
        /*0168*/ 	.byte	0x04, 0x17
        /*016a*/ 	.short	(.L_54 - .L_53)
.L_53:
        /*016c*/ 	.word	0x00000000
        /*0170*/ 	.short	0x0003
        /*0172*/ 	.short	0x0018
        /*0174*/ 	.byte	0x00, 0xf4, 0x21, 0x00


	//----- nvinfo : EIATTR_KPARAM_INFO
	.align		4
.L_54:
        /*0178*/ 	.byte	0x04, 0x17
        /*017a*/ 	.short	(.L_56 - .L_55)
.L_55:
        /*017c*/ 	.word	0x00000000
        /*0180*/ 	.short	0x0002
        /*0182*/ 	.short	0x0010
        /*0184*/ 	.byte	0x00, 0xf4, 0x21, 0x00


	//----- nvinfo : EIATTR_KPARAM_INFO
	.align		4
.L_56:
        /*0188*/ 	.byte	0x04, 0x17
        /*018a*/ 	.short	(.L_58 - .L_57)
.L_57:
        /*018c*/ 	.word	0x00000000
        /*0190*/ 	.short	0x0001
        /*0192*/ 	.short	0x0008
        /*0194*/ 	.byte	0x00, 0xf4, 0x21, 0x00


	//----- nvinfo : EIATTR_KPARAM_INFO
	.align		4
.L_58:
        /*0198*/ 	.byte	0x04, 0x17
        /*019a*/ 	.short	(.L_60 - .L_59)
.L_59:
        /*019c*/ 	.word	0x00000000
        /*01a0*/ 	.short	0x0000
        /*01a2*/ 	.short	0x0000
        /*01a4*/ 	.byte	0x00, 0xf4, 0x21, 0x00


	//----- nvinfo : EIATTR_SPARSE_MMA_MASK
	.align		4
.L_60:
        /*01a8*/ 	.byte	0x03, 0x50
        /*01aa*/ 	.short	0x0000


	//----- nvinfo : EIATTR_MAXREG_COUNT
	.align		4
        /*01ac*/ 	.byte	0x03, 0x1b
        /*01ae*/ 	.short	0x0080


	//----- nvinfo : EIATTR_NUM_BARRIERS
	.align		4
        /*01b0*/ 	.byte	0x02, 0x4c
        /*01b2*/ 	.byte	0x01
	.zero		1


	//----- nvinfo : EIATTR_MERCURY_ISA_VERSION
	.align		4
        /*01b4*/ 	.byte	0x03, 0x5f
        /*01b6*/ 	.short	0x0101


	//----- nvinfo : EIATTR_COOP_GROUP_MASK_REGIDS
	.align		4
        /*01b8*/ 	.byte	0x04, 0x29
        /*01ba*/ 	.short	(.L_62 - .L_61)


	//   ....[0]....
.L_61:
        /*01bc*/ 	.word	0xffffffff


	//   ....[1]....
        /*01c0*/ 	.word	0xffffffff


	//   ....[2]....
        /*01c4*/ 	.word	0xffffffff


	//   ....[3]....
        /*01c8*/ 	.word	0xffffffff


	//   ....[4]....
        /*01cc*/ 	.word	0xffffffff


	//   ....[5]....
        /*01d0*/ 	.word	0xffffffff


	//   ....[6]....
        /*01d4*/ 	.word	0xffffffff


	//   ....[7]....
        /*01d8*/ 	.word	0xffffffff


	//----- nvinfo : EIATTR_COOP_GROUP_INSTR_OFFSETS
	.align		4
.L_62:
        /*01dc*/ 	.byte	0x04, 0x28
        /*01de*/ 	.short	(.L_64 - .L_63)


	//   ....[0]....
.L_63:
        /*01e0*/ 	.word	0x00001080


	//   ....[1]....
        /*01e4*/ 	.word	0x00001120


	//   ....[2]....
        /*01e8*/ 	.word	0x00001150


	//   ....[3]....
        /*01ec*/ 	.word	0x000011a0


	//   ....[4]....
        /*01f0*/ 	.word	0x00001530


	//   ....[5]....
        /*01f4*/ 	.word	0x00001550


	//   ....[6]....
        /*01f8*/ 	.word	0x00001610


	//   ....[7]....
        /*01fc*/ 	.word	0x00001620


	//----- nvinfo : EIATTR_EXIT_INSTR_OFFSETS
	.align		4
.L_64:
        /*0200*/ 	.byte	0x04, 0x1c
        /*0202*/ 	.short	(.L_66 - .L_65)


	//   ....[0]....
.L_65:
        /*0204*/ 	.word	0x00002740


	//   ....[1]....
        /*0208*/ 	.word	0x00002770


	//----- nvinfo : EIATTR_REQNTID
	.align		4
.L_66:
        /*020c*/ 	.byte	0x04, 0x10
        /*020e*/ 	.short	(.L_68 - .L_67)
.L_67:
        /*0210*/ 	.word	0x00000200
        /*0214*/ 	.word	0x00000001
        /*0218*/ 	.word	0x00000001


	//----- nvinfo : EIATTR_CBANK_PARAM_SIZE
	.align		4
.L_68:
        /*021c*/ 	.byte	0x03, 0x19
        /*021e*/ 	.short	0x0088


	//----- nvinfo : EIATTR_PARAM_CBANK
	.align		4
        /*0220*/ 	.byte	0x04, 0x0a
        /*0222*/ 	.short	(.L_70 - .L_69)
	.align		4
.L_69:
        /*0224*/ 	.word	index@(.nv.constant0.attn_fwd)
        /*0228*/ 	.short	0x0210
        /*022a*/ 	.short	0x0088


	//----- nvinfo : EIATTR_SW_WAR
	.align		4
.L_70:
        /*022c*/ 	.byte	0x04, 0x36
        /*022e*/ 	.short	(.L_72 - .L_71)
.L_71:
        /*0230*/ 	.word	0x00000008
.L_72:


//--------------------- .nv.callgraph             --------------------------
	.section	.nv.callgraph,"",@"SHT_CUDA_CALLGRAPH"
	.align	4
	.sectionentsize	8
	.align		4
        /*0000*/ 	.word	0x00000000
	.align		4
        /*0004*/ 	.word	0xffffffff
	.align		4
        /*0008*/ 	.word	0x00000000
	.align		4
        /*000c*/ 	.word	0xfffffffe
	.align		4
        /*0010*/ 	.word	0x00000000
	.align		4
        /*0014*/ 	.word	0xfffffffd
	.align		4
        /*0018*/ 	.word	0x00000000
	.align		4
        /*001c*/ 	.word	0xfffffffc


//--------------------- .nv.constant4             --------------------------
	.section	.nv.constant4,"a",@progbits
	.align	8
	.align		8
.nv.constant4:
        /*0000*/ 	.dword	_$_str


//--------------------- .text.attn_fwd            --------------------------
	.section	.text.attn_fwd,"ax",@progbits
	.align	128
        .global         attn_fwd
        .type           attn_fwd,@function
        .size           attn_fwd,(.L_x_3 - attn_fwd)
        .other          attn_fwd,@"STO_CUDA_ENTRY STV_DEFAULT"
attn_fwd:
.text.attn_fwd:
[----:B------:R-:W-:Y:S01]  /*0000*/  LDC R1, c[0x0][0x28] ;  /* 0x00000a00ff017b82 */ /* 0x000fe20000000800 */
[----:B------:R-:W0:Y:S07]  /*0010*/  S2R R5, SR_CTAID.X ;  /* 0x0000000000057919 */ /* 0x000e2e0000002500 */
[----:B------:R-:W1:Y:S01]  /*0020*/  S2UR UR15, SR_CTAID.Y ;  /* 0x00000000000f79c3 */ /* 0x000e620000002600 */
[----:B------:R-:W-:Y:S01]  /*0030*/  ULDC.64 UR4, c[0x0][0x240] ;  /* 0x0000900000047ab9 */ /* 0x000fe20000000a00 */
[----:B------:R-:W-:Y:S01]  /*0040*/  ULDC.64 UR16, c[0x0][0x208] ;  /* 0x0000820000107ab9 */ /* 0x000fe20000000a00 */
[----:B------:R-:W0:Y:S05]  /*0050*/  S2R R10, SR_TID.X ;  /* 0x00000000000a7919 */ /* 0x000e2a0000002100 */
[----:B------:R-:W2:Y:S08]  /*0060*/  LDC R8, c[0x0][0x248] ;  /* 0x00009200ff087b82 */ /* 0x000eb00000000800 */
[----:B------:R-:W3:Y:S01]  /*0070*/  LDC.64 R12, c[0x0][0x210] ;  /* 0x00008400ff0c7b82 */ /* 0x000ee20000000a00 */
[----:B-1----:R-:W-:-:S04]  /*0080*/  UIMAD UR4, UR15, UR4, URZ ;  /* 0x000000040f0472a4 */ /* 0x002fc8000f8e023f */
[----:B------:R-:W-:Y:S01]  /*0090*/  USHF.L.U32 UR6, UR4, 0x1, URZ ;  /* 0x0000000104067899 */ /* 0x000fe2000800063f */
[----:B0-----:R-:W-:Y:S02]  /*00a0*/  PRMT R2, R10, 0x6540, R5 ;  /* 0x000065400a027816 */ /* 0x001fe40000000005 */
[----:B------:R-:W-:-:S03]  /*00b0*/  SHF.R.U32.HI R9, RZ, 0x8, R10 ;  /* 0x00000008ff097819 */ /* 0x000fc6000001160a */
[----:B------:R-:W-:Y:S01]  /*00c0*/  IMAD R0, R2, UR5, RZ ;  /* 0x0000000502007c24 */ /* 0x000fe2000f8e02ff */
[----:B------:R-:W-:Y:S01]  /*00d0*/  SGXT.U32 R9, R9, 0x1 ;  /* 0x000000010909781a */ /* 0x000fe20000000000 */
[----:B------:R-:W-:Y:S02]  /*00e0*/  UIMAD.WIDE UR4, UR4, 0x2, URZ ;  /* 0x00000002040478a5 */ /* 0x000fe4000f8e023f */
[C---:B------:R-:W-:Y:S02]  /*00f0*/  IMAD.SHL.U32 R3, R0.reuse, 0x2, RZ ;  /* 0x0000000200037824 */ /* 0x040fe400078e00ff */
[----:B--2---:R-:W-:Y:S02]  /*0100*/  IMAD R7, R9, R8, RZ ;  /* 0x0000000809077224 */ /* 0x004fe400078e02ff */
[----:B------:R-:W-:Y:S01]  /*0110*/  IMAD.HI R0, R0, 0x2, RZ ;  /* 0x0000000200007827 */ /* 0x000fe200078e02ff */
[----:B---3--:R-:W-:-:S03]  /*0120*/  IADD3 R3, P0, P1, R3, UR6, R12 ;  /* 0x0000000603037c10 */ /* 0x008fc6000f91e00c */
[----:B------:R-:W-:Y:S01]  /*0130*/  IMAD R11, R8, 0x2, R7 ;  /* 0x00000002080b7824 */ /* 0x000fe200078e0207 */
[----:B------:R-:W-:Y:S02]  /*0140*/  IADD3.X R0, R0, UR5, R13, P0, P1 ;  /* 0x0000000500007c10 */ /* 0x000fe400087e240d */
[-C--:B------:R-:W-:Y:S01]  /*0150*/  LEA R12, P0, R7, R3.reuse, 0x1 ;  /* 0x00000003070c7211 */ /* 0x080fe200078008ff */
[C---:B------:R-:W-:Y:S01]  /*0160*/  IMAD R17, R8.reuse, 0x2, R11 ;  /* 0x0000000208117824 */ /* 0x040fe200078e020b */
[-C--:B------:R-:W-:Y:S02]  /*0170*/  LEA R14, P1, R11, R3.reuse, 0x1 ;  /* 0x000000030b0e7211 */ /* 0x080fe400078208ff */
[-C--:B------:R-:W-:Y:S01]  /*0180*/  LEA.HI.X.SX32 R13, R7, R0.reuse, 0x1, P0 ;  /* 0x00000000070d7211 */ /* 0x080fe200000f0eff */
[C---:B------:R-:W-:Y:S01]  /*0190*/  IMAD R7, R8.reuse, 0x2, R17 ;  /* 0x0000000208077824 */ /* 0x040fe200078e0211 */
[-C--:B------:R-:W-:Y:S02]  /*01a0*/  LEA.HI.X.SX32 R15, R11, R0.reuse, 0x1, P1 ;  /* 0x000000000b0f7211 */ /* 0x080fe400008f0eff */
[CC--:B------:R-:W-:Y:S01]  /*01b0*/  LEA R16, P0, R17.reuse, R3.reuse, 0x1 ;  /* 0x0000000311107211 */ /* 0x0c0fe200078008ff */
[C---:B------:R-:W-:Y:S01]  /*01c0*/  IMAD R11, R8.reuse, 0x2, R7 ;  /* 0x00000002080b7824 */ /* 0x040fe200078e0207 */
[----:B------:R-:W2:Y:S02]  /*01d0*/  LDG.E.U16 R4, desc[UR16][R12.64] ;  /* 0x000000100c047981 */ /* 0x000ea4000c1e1500 */
[-C--:B------:R-:W-:Y:S01]  /*01e0*/  LEA.HI.X.SX32 R17, R17, R0.reuse, 0x1, P0 ;  /* 0x0000000011117211 */ /* 0x080fe200000f0eff */
[C---:B------:R-:W-:Y:S01]  /*01f0*/  IMAD R23, R8.reuse, 0x2, R11 ;  /* 0x0000000208177824 */ /* 0x040fe200078e020b */
[-C--:B------:R-:W-:Y:S01]  /*0200*/  LEA R18, P0, R7, R3.reuse, 0x1 ;  /* 0x0000000307127211 */ /* 0x080fe200078008ff */
[----:B------:R0:W3:Y:S01]  /*0210*/  LDG.E.U16 R6, desc[UR16][R14.64] ;  /* 0x000000100e067981 */ /* 0x0000e2000c1e1500 */
[----:B------:R-:W-:Y:S01]  /*0220*/  LEA R20, P1, R11, R3, 0x1 ;  /* 0x000000030b147211 */ /* 0x000fe200078208ff */
[----:B------:R-:W-:Y:S01]  /*0230*/  IMAD R25, R8, 0x2, R23 ;  /* 0x0000000208197824 */ /* 0x000fe200078e0217 */
[----:B------:R-:W-:-:S02]  /*0240*/  LEA.HI.X.SX32 R19, R7, R0, 0x1, P0 ;  /* 0x0000000007137211 */ /* 0x000fc400000f0eff */
[-C--:B------:R-:W-:Y:S01]  /*0250*/  LEA R22, P0, R23, R3.reuse, 0x1 ;  /* 0x0000000317167211 */ /* 0x080fe200078008ff */
[C---:B------:R-:W-:Y:S01]  /*0260*/  IMAD R27, R8.reuse, 0x2, R25 ;  /* 0x00000002081b7824 */ /* 0x040fe200078e0219 */
[----:B------:R1:W4:Y:S01]  /*0270*/  LDG.E.U16 R7, desc[UR16][R16.64] ;  /* 0x0000001010077981 */ /* 0x000322000c1e1500 */
[-C--:B------:R-:W-:Y:S02]  /*0280*/  LEA.HI.X.SX32 R21, R11, R0.reuse, 0x1, P1 ;  /* 0x000000000b157211 */ /* 0x080fe400008f0eff */
[-C--:B------:R-:W-:Y:S01]  /*0290*/  LEA.HI.X.SX32 R23, R23, R0.reuse, 0x1, P0 ;  /* 0x0000000017177211 */ /* 0x080fe200000f0eff */
[C---:B------:R-:W-:Y:S01]  /*02a0*/  IMAD R29, R8.reuse, 0x2, R27 ;  /* 0x00000002081d7824 */ /* 0x040fe200078e021b */
[CC--:B0-----:R-:W-:Y:S01]  /*02b0*/  LEA R14, P0, R25.reuse, R3.reuse, 0x1 ;  /* 0x00000003190e7211 */ /* 0x0c1fe200078008ff */
[----:B------:R0:W5:Y:S03]  /*02c0*/  LDG.E.U16 R13, desc[UR16][R18.64] ;  /* 0x00000010120d7981 */ /* 0x000166000c1e1500 */
[-C--:B------:R-:W-:Y:S01]  /*02d0*/  LEA.HI.X.SX32 R15, R25, R0.reuse, 0x1, P0 ;  /* 0x00000000190f7211 */ /* 0x080fe200000f0eff */
[C---:B------:R-:W-:Y:S01]  /*02e0*/  IMAD R25, R8.reuse, 0x2, R29 ;  /* 0x0000000208197824 */ /* 0x040fe200078e021d */
[CC--:B-1----:R-:W-:Y:S01]  /*02f0*/  LEA R16, P0, R27.reuse, R3.reuse, 0x1 ;  /* 0x000000031b107211 */ /* 0x0c2fe200078008ff */
[----:B------:R1:W3:Y:S02]  /*0300*/  LDG.E.U16 R11, desc[UR16][R20.64] ;  /* 0x00000010140b7981 */ /* 0x0002e4000c1e1500 */
[C---:B------:R-:W-:Y:S01]  /*0310*/  IMAD R31, R8.reuse, 0x2, R25 ;  /* 0x00000002081f7824 */ /* 0x040fe200078e0219 */
[----:B------:R-:W-:Y:S01]  /*0320*/  LEA.HI.X.SX32 R17, R27, R0, 0x1, P0 ;  /* 0x000000001b117211 */ /* 0x000fe200000f0eff */
[----:B------:R1:W4:Y:S01]  /*0330*/  LDG.E.U16 R12, desc[UR16][R22.64] ;  /* 0x00000010160c7981 */ /* 0x000322000c1e1500 */
[----:B0-----:R-:W-:Y:S01]  /*0340*/  LEA R18, P1, R29, R3, 0x1 ;  /* 0x000000031d127211 */ /* 0x001fe200078208ff */
[----:B------:R-:W-:-:S02]  /*0350*/  IMAD R27, R8, 0x2, R31 ;  /* 0x00000002081b7824 */ /* 0x000fc400078e021f */
[----:B------:R0:W5:Y:S01]  /*0360*/  LDG.E.U16 R26, desc[UR16][R14.64] ;  /* 0x000000100e1a7981 */ /* 0x000162000c1e1500 */
[-C--:B------:R-:W-:Y:S01]  /*0370*/  LEA.HI.X.SX32 R19, R29, R0.reuse, 0x1, P1 ;  /* 0x000000001d137211 */ /* 0x080fe200008f0eff */
[C---:B------:R-:W-:Y:S01]  /*0380*/  IMAD R29, R8.reuse, 0x2, R27 ;  /* 0x00000002081d7824 */ /* 0x040fe200078e021b */
[CC--:B-1----:R-:W-:Y:S01]  /*0390*/  LEA R20, P0, R25.reuse, R3.reuse, 0x1 ;  /* 0x0000000319147211 */ /* 0x0c2fe200078008ff */
[----:B------:R-:W5:Y:S03]  /*03a0*/  LDG.E.U16 R28, desc[UR16][R16.64] ;  /* 0x00000010101c7981 */ /* 0x000f66000c1e1500 */
[-C--:B------:R-:W-:Y:S01]  /*03b0*/  LEA.HI.X.SX32 R21, R25, R0.reuse, 0x1, P0 ;  /* 0x0000000019157211 */ /* 0x080fe200000f0eff */
[C---:B------:R-:W-:Y:S01]  /*03c0*/  IMAD R25, R8.reuse, 0x2, R29 ;  /* 0x0000000208197824 */ /* 0x040fe200078e021d */
[CC--:B------:R-:W-:Y:S01]  /*03d0*/  LEA R22, P0, R29.reuse, R3.reuse, 0x1 ;  /* 0x000000031d167211 */ /* 0x0c0fe200078008ff */
[----:B------:R1:W4:Y:S03]  /*03e0*/  LDG.E.U16 R30, desc[UR16][R18.64] ;  /* 0x00000010121e7981 */ /* 0x000326000c1e1500 */
[-C--:B------:R-:W-:Y:S01]  /*03f0*/  LEA.HI.X.SX32 R23, R29, R0.reuse, 0x1, P0 ;  /* 0x000000001d177211 */ /* 0x080fe200000f0eff */
[C---:B------:R-:W-:Y:S01]  /*0400*/  IMAD R29, R8.reuse, 0x2, R25 ;  /* 0x00000002081d7824 */ /* 0x040fe200078e0219 */
[-C--:B------:R-:W-:Y:S01]  /*0410*/  LEA R24, P1, R25, R3.reuse, 0x1 ;  /* 0x0000000319187211 */ /* 0x080fe200078208ff */
[----:B------:R1:W5:Y:S01]  /*0420*/  LDG.E.U16 R32, desc[UR16][R20.64] ;  /* 0x0000001014207981 */ /* 0x000362000c1e1500 */
[-C--:B0-----:R-:W-:Y:S01]  /*0430*/  LEA R14, P0, R31, R3.reuse, 0x1 ;  /* 0x000000031f0e7211 */ /* 0x081fe200078008ff */
[----:B------:R-:W-:Y:S01]  /*0440*/  IMAD R8, R8, 0x2, R29 ;  /* 0x0000000208087824 */ /* 0x000fe200078e021d */
[----:B------:R-:W-:Y:S01]  /*0450*/  LEA.HI.X.SX32 R25, R25, R0, 0x1, P1 ;  /* 0x0000000019197211 */ /* 0x000fe200008f0eff */
[----:B------:R0:W5:Y:S01]  /*0460*/  LDG.E.U16 R22, desc[UR16][R22.64] ;  /* 0x0000001016167981 */ /* 0x000162000c1e1500 */
[----:B-1----:R-:W-:-:S02]  /*0470*/  LEA R18, P1, R29, R3, 0x1 ;  /* 0x000000031d127211 */ /* 0x002fc400078208ff */
[-C--:B------:R-:W-:Y:S01]  /*0480*/  LEA.HI.X.SX32 R15, R31, R0.reuse, 0x1, P0 ;  /* 0x000000001f0f7211 */ /* 0x080fe200000f0eff */
[----:B------:R-:W5:Y:S01]  /*0490*/  LDG.E.U16 R24, desc[UR16][R24.64] ;  /* 0x0000001018187981 */ /* 0x000f62000c1e1500 */
[-C--:B------:R-:W-:Y:S02]  /*04a0*/  LEA.HI.X.SX32 R19, R29, R0.reuse, 0x1, P1 ;  /* 0x000000001d137211 */ /* 0x080fe400008f0eff */
[CC--:B------:R-:W-:Y:S01]  /*04b0*/  LEA R20, P1, R8.reuse, R3.reuse, 0x1 ;  /* 0x0000000308147211 */ /* 0x0c0fe200078208ff */
[----:B------:R-:W5:Y:S01]  /*04c0*/  LDG.E.U16 R14, desc[UR16][R14.64] ;  /* 0x000000100e0e7981 */ /* 0x000f62000c1e1500 */
[C---:B------:R-:W-:Y:S02]  /*04d0*/  LEA R16, P0, R27.reuse, R3, 0x1 ;  /* 0x000000031b107211 */ /* 0x040fe400078008ff */
[-C--:B------:R-:W-:Y:S01]  /*04e0*/  LEA.HI.X.SX32 R21, R8, R0.reuse, 0x1, P1 ;  /* 0x0000000008157211 */ /* 0x080fe200008f0eff */
[----:B------:R-:W5:Y:S01]  /*04f0*/  LDG.E.U16 R18, desc[UR16][R18.64] ;  /* 0x0000001012127981 */ /* 0x000f62000c1e1500 */
[----:B------:R-:W-:-:S04]  /*0500*/  LEA.HI.X.SX32 R17, R27, R0, 0x1, P0 ;  /* 0x000000001b117211 */ /* 0x000fc800000f0eff */
[----:B------:R1:W5:Y:S04]  /*0510*/  LDG.E.U16 R21, desc[UR16][R20.64] ;  /* 0x0000001014157981 */ /* 0x000368000c1e1500 */
[----:B------:R1:W5:Y:S01]  /*0520*/  LDG.E.U16 R16, desc[UR16][R16.64] ;  /* 0x0000001010107981 */ /* 0x000362000c1e1500 */
[----:B------:R-:W1:Y:S01]  /*0530*/  S2UR UR14, SR_CgaCtaId ;  /* 0x00000000000e79c3 */ /* 0x000e620000008800 */
[C---:B------:R-:W-:Y:S01]  /*0540*/  IMAD.SHL.U32 R0, R10.reuse, 0x2, RZ ;  /* 0x000000020a007824 */ /* 0x040fe200078e00ff */
[----:B0-----:R-:W-:Y:S01]  /*0550*/  LOP3.LUT R23, R10, 0xc0, RZ, 0xc0, !PT ;  /* 0x000000c00a177812 */ /* 0x001fe200078ec0ff */
[----:B-1----:R-:W-:-:S03]  /*0560*/  IMAD.SHL.U32 R20, R5, 0x100, RZ ;  /* 0x0000010005147824 */ /* 0x002fc600078e00ff */
[----:B------:R-:W-:Y:S02]  /*0570*/  LOP3.LUT R8, R0, 0x7e, RZ, 0xc0, !PT ;  /* 0x0000007e00087812 */ /* 0x000fe400078ec0ff */
[----:B------:R-:W-:Y:S01]  /*0580*/  SHF.R.S32.HI R3, RZ, 0x8, R10 ;  /* 0x00000008ff037819 */ /* 0x000fe2000001140a */
[----:B------:R-:W-:Y:S02]  /*0590*/  VIADD R49, R20, 0x100 ;  /* 0x0000010014317836 */ /* 0x000fe40000000000 */
[----:B------:R-:W-:Y:S01]  /*05a0*/  IMAD R8, R23, 0x40, R8 ;  /* 0x0000004017087824 */ /* 0x000fe200078e0208 */
[----:B------:R-:W-:Y:S01]  /*05b0*/  SGXT R3, R3, 0x1 ;  /* 0x000000010303781a */ /* 0x000fe20000000200 */
[----:B------:R-:W-:Y:S01]  /*05c0*/  UMOV UR4, 0x400 ;  /* 0x0000040000047882 */ /* 0x000fe20000000000 */
[----:B------:R-:W-:Y:S02]  /*05d0*/  ISETP.GE.AND P0, PT, R49, 0x1, PT ;  /* 0x000000013100780c */ /* 0x000fe40003f06270 */
[----:B------:R-:W-:Y:S01]  /*05e0*/  LOP3.LUT R3, R8, 0x90, R3, 0x78, !PT ;  /* 0x0000009008037812 */ /* 0x000fe200078e7803 */
[----:B------:R-:W-:-:S03]  /*05f0*/  ULEA UR14, UR14, UR4, 0x18 ;  /* 0x000000040e0e7291 */ /* 0x000fc6000f8ec03f */
[C---:B------:R-:W-:Y:S02]  /*0600*/  LOP3.LUT R15, R3.reuse, 0x20, RZ, 0x3c, !PT ;  /* 0x00000020030f7812 */ /* 0x040fe400078e3cff */
[C---:B------:R-:W-:Y:S02]  /*0610*/  LOP3.LUT R17, R3.reuse, 0x40, RZ, 0x3c, !PT ;  /* 0x0000004003117812 */ /* 0x040fe400078e3cff */
[----:B------:R-:W-:Y:S02]  /*0620*/  LOP3.LUT R8, R3, 0x60, RZ, 0x3c, !PT ;  /* 0x0000006003087812 */ /* 0x000fe400078e3cff */
[----:B------:R-:W-:Y:S02]  /*0630*/  CS2R R34, SRZ ;  /* 0x0000000000227805 */ /* 0x000fe4000001ff00 */
[----:B------:R-:W-:Y:S02]  /*0640*/  CS2R R36, SRZ ;  /* 0x0000000000247805 */ /* 0x000fe4000001ff00 */
[----:B------:R-:W-:Y:S01]  /*0650*/  CS2R R38, SRZ ;  /* 0x0000000000267805 */ /* 0x000fe2000001ff00 */
[----:B--2---:R0:W-:Y:S02]  /*0660*/  STS.U16 [R3+UR14], R4 ;  /* 0x0000000403007988 */ /* 0x0041e4000800040e */
[----:B0-----:R-:W-:-:S02]  /*0670*/  IMAD.MOV.U32 R4, RZ, RZ, 0x3f800000 ;  /* 0x3f800000ff047424 */ /* 0x001fc400078e00ff */
[----:B---3--:R0:W-:Y:S02]  /*0680*/  STS.U16 [R3+UR14+0x400], R11 ;  /* 0x0004000b03007988 */ /* 0x0081e4000800040e */
[----:B0-----:R-:W-:Y:S02]  /*0690*/  IMAD.MOV.U32 R11, RZ, RZ, 0x3f800000 ;  /* 0x3f800000ff0b7424 */ /* 0x001fe400078e00ff */
[----:B----4-:R-:W-:Y:S04]  /*06a0*/  STS.U16 [R3+UR14+0x800], R30 ;  /* 0x0008001e03007988 */ /* 0x010fe8000800040e */
[----:B-----5:R-:W-:Y:S04]  /*06b0*/  STS.U16 [R3+UR14+0xc00], R22 ;  /* 0x000c001603007988 */ /* 0x020fe8000800040e */
[----:B------:R-:W-:Y:S04]  /*06c0*/  STS.U16 [R15+UR14+0x100], R6 ;  /* 0x000100060f007988 */ /* 0x000fe8000800040e */
[----:B------:R0:W-:Y:S04]  /*06d0*/  STS.U16 [R15+UR14+0x500], R12 ;  /* 0x0005000c0f007988 */ /* 0x0001e8000800040e */
[----:B------:R-:W-:Y:S04]  /*06e0*/  STS.U16 [R15+UR14+0x900], R32 ;  /* 0x000900200f007988 */ /* 0x000fe8000800040e */
[----:B------:R1:W-:Y:S04]  /*06f0*/  STS.U16 [R15+UR14+0xd00], R24 ;  /* 0x000d00180f007988 */ /* 0x0003e8000800040e */
[----:B------:R-:W-:Y:S04]  /*0700*/  STS.U16 [R17+UR14+0x200], R7 ;  /* 0x0002000711007988 */ /* 0x000fe8000800040e */
[----:B------:R2:W-:Y:S04]  /*0710*/  STS.U16 [R17+UR14+0x600], R26 ;  /* 0x0006001a11007988 */ /* 0x0005e8000800040e */
[----:B------:R-:W-:Y:S04]  /*0720*/  STS.U16 [R17+UR14+0xa00], R14 ;  /* 0x000a000e11007988 */ /* 0x000fe8000800040e */
[----:B------:R-:W-:Y:S01]  /*0730*/  STS.U16 [R17+UR14+0xe00], R18 ;  /* 0x000e001211007988 */ /* 0x000fe2000800040e */
[----:B0-----:R-:W-:-:S03]  /*0740*/  IMAD.MOV.U32 R12, RZ, RZ, -0x800000 ;  /* 0xff800000ff0c7424 */ /* 0x001fc600078e00ff */
[----:B------:R-:W-:Y:S01]  /*0750*/  STS.U16 [R8+UR14+0x300], R13 ;  /* 0x0003000d08007988 */ /* 0x000fe2000800040e */
[----:B------:R-:W-:-:S03]  /*0760*/  IMAD.MOV.U32 R3, RZ, RZ, -0x800000 ;  /* 0xff800000ff037424 */ /* 0x000fc600078e00ff */
[----:B------:R0:W-:Y:S01]  /*0770*/  STS.U16 [R8+UR14+0x700], R28 ;  /* 0x0007001c08007988 */ /* 0x0001e2000800040e */
[----:B-1----:R-:W-:-:S03]  /*0780*/  CS2R R24, SRZ ;  /* 0x0000000000187805 */ /* 0x002fc6000001ff00 */
[----:B------:R-:W-:Y:S01]  /*0790*/  STS.U16 [R8+UR14+0xb00], R16 ;  /* 0x000b001008007988 */ /* 0x000fe2000800040e */
[----:B--2---:R-:W-:-:S03]  /*07a0*/  CS2R R26, SRZ ;  /* 0x00000000001a7805 */ /* 0x004fc6000001ff00 */
[----:B------:R1:W-:Y:S01]  /*07b0*/  STS.U16 [R8+UR14+0xf00], R21 ;  /* 0x000f001508007988 */ /* 0x0003e2000800040e */
[----:B------:R-:W-:Y:S02]  /*07c0*/  CS2R R30, SRZ ;  /* 0x00000000001e7805 */ /* 0x000fe4000001ff00 */
[----:B0-----:R-:W-:Y:S02]  /*07d0*/  CS2R R28, SRZ ;  /* 0x00000000001c7805 */ /* 0x001fe4000001ff00 */
[----:B------:R-:W-:Y:S02]  /*07e0*/  CS2R R32, SRZ ;  /* 0x0000000000207805 */ /* 0x000fe4000001ff00 */
[----:B-1----:R-:W-:Y:S01]  /*07f0*/  LOP3.LUT R8, R10, 0x1ff, RZ, 0xc0, !PT ;  /* 0x000001ff0a087812 */ /* 0x002fe200078ec0ff */
[----:B------:R-:W-:Y:S06]  /*0800*/  @!P0 BRA `(.L_x_0) ;  /* 0x0000000c00bc8947 */ /* 0x000fec0003800000 */
[----:B------:R-:W0:Y:S01]  /*0810*/  LDC.64 R6, c[0x0][0x250] ;  /* 0x00009400ff067b82 */ /* 0x000e220000000a00 */
[----:B------:R-:W-:Y:S01]  /*0820*/  LOP3.LUT R3, R10, 0x1f, RZ, 0xc0, !PT ;  /* 0x0000001f0a037812 */ /* 0x000fe200078ec0ff */
[----:B------:R-:W-:Y:S01]  /*0830*/  ULDC UR4, c[0x0][0x258] ;  /* 0x0000960000047ab9 */ /* 0x000fe20000000800 */
[----:B------:R-:W-:Y:S01]  /*0840*/  IMAD.SHL.U32 R11, R8, 0x2, RZ ;  /* 0x00000002080b7824 */ /* 0x000fe200078e00ff */
[----:B------:R-:W-:Y:S01]  /*0850*/  SHF.R.U32.HI R14, RZ, 0x2, R23 ;  /* 0x00000002ff0e7819 */ /* 0x000fe20000011617 */
[----:B------:R-:W-:Y:S01]  /*0860*/  ULDC.64 UR6, c[0x0][0x220] ;  /* 0x0000880000067ab9 */ /* 0x000fe20000000a00 */
[----:B------:R-:W-:Y:S01]  /*0870*/  IMAD R12, R3, UR4, RZ ;  /* 0x00000004030c7c24 */ /* 0x000fe2000f8e02ff */
[----:B------:R-:W-:Y:S01]  /*0880*/  LOP3.LUT R16, R10, 0xf, RZ, 0xc0, !PT ;  /* 0x0000000f0a107812 */ /* 0x000fe200078ec0ff */
[----:B------:R-:W1:Y:S01]  /*0890*/  LDC.64 R4, c[0x0][0x260] ;  /* 0x00009800ff047b82 */ /* 0x000e620000000a00 */
[----:B------:R-:W-:Y:S01]  /*08a0*/  ULDC.64 UR4, c[0x0][0x218] ;  /* 0x0000860000047ab9 */ /* 0x000fe20000000a00 */
[----:B------:R-:W-:Y:S01]  /*08b0*/  LOP3.LUT R50, R0, 0x6, RZ, 0xc0, !PT ;  /* 0x0000000600327812 */ /* 0x000fe200078ec0ff */
[----:B------:R-:W-:Y:S01]  /*08c0*/  IMAD.MOV.U32 R22, RZ, RZ, -0x800000 ;  /* 0xff800000ff167424 */ /* 0x000fe200078e00ff */
[----:B------:R-:W-:Y:S01]  /*08d0*/  CS2R R24, SRZ ;  /* 0x0000000000187805 */ /* 0x000fe2000001ff00 */
[----:B------:R-:W-:Y:S01]  /*08e0*/  IMAD.MOV.U32 R18, RZ, RZ, RZ ;  /* 0x000000ffff127224 */ /* 0x000fe200078e00ff */
[----:B------:R-:W-:Y:S01]  /*08f0*/  CS2R R26, SRZ ;  /* 0x00000000001a7805 */ /* 0x000fe2000001ff00 */
[----:B------:R-:W-:Y:S01]  /*0900*/  IMAD.MOV.U32 R48, RZ, RZ, -0x800000 ;  /* 0xff800000ff307424 */ /* 0x000fe200078e00ff */
[----:B------:R-:W-:-:S02]  /*0910*/  CS2R R28, SRZ ;  /* 0x00000000001c7805 */ /* 0x000fc4000001ff00 */
[----:B------:R-:W-:Y:S02]  /*0920*/  CS2R R30, SRZ ;  /* 0x00000000001e7805 */ /* 0x000fe4000001ff00 */
[----:B------:R-:W-:Y:S02]  /*0930*/  CS2R R32, SRZ ;  /* 0x0000000000207805 */ /* 0x000fe4000001ff00 */
[----:B------:R-:W-:Y:S02]  /*0940*/  CS2R R34, SRZ ;  /* 0x0000000000227805 */ /* 0x000fe4000001ff00 */
[----:B------:R-:W-:Y:S02]  /*0950*/  CS2R R36, SRZ ;  /* 0x0000000000247805 */ /* 0x000fe4000001ff00 */
[----:B------:R-:W-:Y:S01]  /*0960*/  CS2R R38, SRZ ;  /* 0x0000000000267805 */ /* 0x000fe2000001ff00 */
[----:B------:R-:W-:Y:S01]  /*0970*/  UMOV UR10, 0xfffffffe ;  /* 0xfffffffe000a7882 */ /* 0x000fe20000000000 */
[----:B------:R-:W-:Y:S01]  /*0980*/  UMOV UR11, 0x7fffffdf ;  /* 0x7fffffdf000b7882 */ /* 0x000fe20000000000 */
[----:B0-----:R-:W-:Y:S01]  /*0990*/  IMAD R3, R6, UR15, RZ ;  /* 0x0000000f06037c24 */ /* 0x001fe2000f8e02ff */
[----:B------:R-:W-:Y:S01]  /*09a0*/  LOP3.LUT R6, R11, R14, RZ, 0x3c, !PT ;  /* 0x0000000e0b067212 */ /* 0x000fe200078e3cff */
[----:B------:R-:W-:Y:S01]  /*09b0*/  IMAD.SHL.U32 R14, R12, 0x2, RZ ;  /* 0x000000020c0e7824 */ /* 0x000fe200078e00ff */
[----:B------:R-:W-:Y:S01]  /*09c0*/  ULDC UR19, c[0x0][0x238] ;  /* 0x00008e0000137ab9 */ /* 0x000fe20000000800 */
[----:B------:R-:W-:-:S02]  /*09d0*/  IMAD.SHL.U32 R11, R3, 0x2, RZ ;  /* 0x00000002030b7824 */ /* 0x000fc400078e00ff */
[----:B------:R-:W-:-:S03]  /*09e0*/  IMAD.HI R12, R12, 0x2, RZ ;  /* 0x000000020c0c7827 */ /* 0x000fc600078e02ff */
[----:B------:R-:W-:Y:S01]  /*09f0*/  IADD3 R23, P0, P1, R14, UR4, R11 ;  /* 0x000000040e177c10 */ /* 0x000fe2000f91e00b */
[----:B-1----:R-:W-:Y:S01]  /*0a00*/  IMAD R4, R4, UR15, RZ ;  /* 0x0000000f04047c24 */ /* 0x002fe2000f8e02ff */
[----:B------:R-:W-:Y:S01]  /*0a10*/  ULDC UR4, c[0x0][0x268] ;  /* 0x00009a0000047ab9 */ /* 0x000fe20000000800 */
[----:B------:R-:W-:Y:S02]  /*0a20*/  IMAD R16, R16, R5, RZ ;  /* 0x0000000510107224 */ /* 0x000fe400078e02ff */
[----:B------:R-:W-:Y:S02]  /*0a30*/  IMAD.SHL.U32 R11, R4, 0x2, RZ ;  /* 0x00000002040b7824 */ /* 0x000fe400078e00ff */
[----:B------:R-:W-:Y:S02]  /*0a40*/  IMAD.SHL.U32 R14, R16, 0x2, RZ ;  /* 0x00000002100e7824 */ /* 0x000fe400078e00ff */
[----:B------:R-:W-:-:S03]  /*0a50*/  IMAD.HI R4, R4, 0x2, RZ ;  /* 0x0000000204047827 */ /* 0x000fc600078e02ff */
[----:B------:R-:W-:Y:S01]  /*0a60*/  IADD3 R21, P2, P3, R14, UR6, R11 ;  /* 0x000000060e157c10 */ /* 0x000fe2000fb5e00b */
[----:B------:R-:W-:Y:S01]  /*0a70*/  IMAD.HI R13, R16, 0x2, RZ ;  /* 0x00000002100d7827 */ /* 0x000fe200078e02ff */
[--C-:B------:R-:W-:Y:S02]  /*0a80*/  SHF.R.U32.HI R11, RZ, 0x4, R10.reuse ;  /* 0x00000004ff0b7819 */ /* 0x100fe4000001160a */
[----:B------:R-:W-:Y:S01]  /*0a90*/  SHF.R.U32.HI R14, RZ, 0x5, R10 ;  /* 0x00000005ff0e7819 */ /* 0x000fe2000001160a */
[----:B------:R-:W-:Y:S01]  /*0aa0*/  IMAD.HI R3, R3, 0x2, RZ ;  /* 0x0000000203037827 */ /* 0x000fe200078e02ff */
[----:B------:R-:W-:Y:S01]  /*0ab0*/  IADD3.X R13, R13, UR7, R4, P2, P3 ;  /* 0x000000070d0d7c10 */ /* 0x000fe200097e6404 */
[----:B------:R-:W-:Y:S01]  /*0ac0*/  UMOV UR7, URZ ;  /* 0x0000003f00077c82 */ /* 0x000fe20008000000 */
[----:B------:R-:W-:Y:S02]  /*0ad0*/  SGXT.U32 R4, R11, 0x5 ;  /* 0x000000050b04781a */ /* 0x000fe40000000000 */
[----:B------:R-:W-:Y:S01]  /*0ae0*/  IADD3.X R19, R12, UR5, R3, P0, P1 ;  /* 0x000000050c137c10 */ /* 0x000fe200087e2403 */
[----:B------:R-:W-:Y:S01]  /*0af0*/  UIADD3 UR5, UR14, 0x4000, URZ ;  /* 0x000040000e057890 */ /* 0x000fe2000fffe03f */
[----:B------:R-:W-:Y:S01]  /*0b00*/  LOP3.LUT R3, R10, 0x1e0, RZ, 0xc0, !PT ;  /* 0x000001e00a037812 */ /* 0x000fe200078ec0ff */
[----:B------:R-:W-:Y:S01]  /*0b10*/  IMAD R4, R4, UR4, RZ ;  /* 0x0000000404047c24 */ /* 0x000fe2000f8e02ff */
[----:B------:R-:W-:Y:S01]  /*0b20*/  SHF.R.U32.HI R11, RZ, 0x2, R10 ;  /* 0x00000002ff0b7819 */ /* 0x000fe2000001160a */
[----:B------:R-:W-:Y:S01]  /*0b30*/  USHF.R.U32.HI UR5, URZ, 0x4, UR5 ;  /* 0x000000043f057899 */ /* 0x000fe20008011605 */
[----:B------:R-:W-:Y:S01]  /*0b40*/  SHF.R.U32.HI R3, RZ, 0x1, R3 ;  /* 0x00000001ff037819 */ /* 0x000fe20000011603 */
[----:B------:R-:W-:Y:S01]  /*0b50*/  UMOV UR4, URZ ;  /* 0x0000003f00047c82 */ /* 0x000fe20008000000 */
[----:B------:R-:W-:Y:S01]  /*0b60*/  SGXT.U32 R11, R11, 0x3 ;  /* 0x000000030b0b781a */ /* 0x000fe20000000000 */
[----:B------:R-:W-:Y:S01]  /*0b70*/  USGXT.U32 UR6, UR5, 0xe ;  /* 0x0000000e0506789a */ /* 0x000fe20008000000 */
[----:B------:R-:W-:-:S02]  /*0b80*/  SGXT.U32 R12, R14, 0x4 ;  /* 0x000000040e0c781a */ /* 0x000fc40000000000 */
[----:B------:R-:W-:Y:S01]  /*0b90*/  LOP3.LUT R20, R20, R3, R11, 0xfe, !PT ;  /* 0x0000000314147212 */ /* 0x000fe200078efe0b */
[----:B------:R-:W-:Y:S01]  /*0ba0*/  IMAD.MOV.U32 R11, RZ, RZ, 0x3f800000 ;  /* 0x3f800000ff0b7424 */ /* 0x000fe200078e00ff */
[--C-:B------:R-:W-:Y:S01]  /*0bb0*/  SHF.R.S32.HI R3, RZ, 0x6, R10.reuse ;  /* 0x00000006ff037819 */ /* 0x100fe2000001140a */
[----:B------:R-:W-:Y:S01]  /*0bc0*/  IMAD R12, R12, R7, RZ ;  /* 0x000000070c0c7224 */ /* 0x000fe200078e02ff */
[----:B------:R-:W-:Y:S01]  /*0bd0*/  SHF.R.U32.HI R14, RZ, 0x5, R10 ;  /* 0x00000005ff0e7819 */ /* 0x000fe2000001160a */
[----:B------:R-:W-:Y:S01]  /*0be0*/  UIADD3.64 UR10, UR6, -UR10, URZ ;  /* 0x8000000a060a7297 */ /* 0x000fe2000fffe03f */
[----:B------:R-:W-:Y:S01]  /*0bf0*/  SGXT R3, R3, 0x1 ;  /* 0x000000010303781a */ /* 0x000fe20000000200 */
[----:B------:R-:W-:Y:S01]  /*0c00*/  UMOV UR5, URZ ;  /* 0x0000003f00057c82 */ /* 0x000fe20008000000 */
[----:B------:R-:W-:Y:S02]  /*0c10*/  LEA R21, P1, R4, R21, 0x1 ;  /* 0x0000001504157211 */ /* 0x000fe400078208ff */
[----:B------:R-:W-:-:S02]  /*0c20*/  LEA R23, P0, R12, R23, 0x1 ;  /* 0x000000170c177211 */ /* 0x000fc400078008ff */
[----:B------:R-:W-:Y:S02]  /*0c30*/  LOP3.LUT R3, R3, 0x90, RZ, 0xc0, !PT ;  /* 0x0000009003037812 */ /* 0x000fe400078ec0ff */
[----:B------:R-:W-:Y:S01]  /*0c40*/  R2UR UR18, R14 ;  /* 0x000000000e1272ca */ /* 0x000fe200000e0000 */
[----:B------:R-:W-:Y:S01]  /*0c50*/  IMAD.MOV.U32 R14, RZ, RZ, RZ ;  /* 0x000000ffff0e7224 */ /* 0x000fe200078e00ff */
[----:B------:R-:W-:Y:S01]  /*0c60*/  LEA.HI.X.SX32 R17, R4, R13, 0x1, P1 ;  /* 0x0000000d04117211 */ /* 0x000fe200008f0eff */
[----:B------:R-:W-:Y:S01]  /*0c70*/  IMAD.MOV.U32 R4, RZ, RZ, 0x3f800000 ;  /* 0x3f800000ff047424 */ /* 0x000fe200078e00ff */
[----:B------:R-:W-:Y:S02]  /*0c80*/  LEA.HI.X.SX32 R19, R12, R19, 0x1, P0 ;  /* 0x000000130c137211 */ /* 0x000fe400000f0eff */
[----:B------:R-:W-:Y:S02]  /*0c90*/  LOP3.LUT R16, R3, 0x37e, R0, 0x78, !PT ;  /* 0x0000037e03107812 */ /* 0x000fe400078e7800 */
[----:B------:R-:W-:-:S07]  /*0ca0*/  LOP3.LUT R15, R20, 0x8, RZ, 0xfc, !PT ;  /* 0x00000008140f7812 */ /* 0x000fce00078efcff */
.L_x_1:
[----:B------:R-:W-:-:S04]  /*0cb0*/  LEA R12, P0, R14, R23, 0x1 ;  /* 0x000000170e0c7211 */ /* 0x000fc800078008ff */
[----:B------:R-:W-:-:S06]  /*0cc0*/  LEA.HI.X.SX32 R13, R14, R19, 0x1, P0 ;  /* 0x000000130e0d7211 */ /* 0x000fcc00000f0eff */
[----:B------:R0:W2:Y:S01]  /*0cd0*/  LDG.E.U16 R13, desc[UR16][R12.64] ;  /* 0x000000100c0d7981 */ /* 0x0000a2000c1e1500 */
[----:B------:R-:W-:Y:S01]  /*0ce0*/  USHF.L.U32 UR8, UR18, 0x6, URZ ;  /* 0x0000000612087899 */ /* 0x000fe2000800063f */
[----:B------:R-:W-:Y:S01]  /*0cf0*/  UMOV UR22, UR6 ;  /* 0x0000000600167c82 */ /* 0x000fe20008000000 */
[----:B------:R-:W-:Y:S02]  /*0d00*/  BAR.SYNC.DEFER_BLOCKING 0x0 ;  /* 0x0000000000007b1d */ /* 0x000fe40000010000 */
[----:B------:R-:W-:-:S04]  /*0d10*/  ULOP3.LUT UR8, UR8, 0x300, URZ, 0xc0, !UPT ;  /* 0x0000030008087892 */ /* 0x000fc8000f8ec03f */
[----:B------:R-:W-:Y:S01]  /*0d20*/  ULEA.HI UR8, UR14, UR8, URZ, 0x1c ;  /* 0x000000080e087291 */ /* 0x000fe2000f8fe03f */
[----:B0-----:R-:W-:Y:S01]  /*0d30*/  IADD3 R12, P0, R50, UR4, RZ ;  /* 0x00000004320c7c10 */ /* 0x001fe2000ff1e0ff */
[----:B------:R-:W-:Y:S01]  /*0d40*/  UMOV UR23, 0x80000020 ;  /* 0x8000002000177882 */ /* 0x000fe20000000000 */
[----:B------:R-:W-:Y:S01]  /*0d50*/  UMOV UR21, 0x40000040 ;  /* 0x4000004000157882 */ /* 0x000fe20000000000 */
[----:B------:R-:W-:Y:S01]  /*0d60*/  ULOP3.LUT UR8, UR8, 0x3fff, URZ, 0xc0, !UPT ;  /* 0x00003fff08087892 */ /* 0x000fe2000f8ec03f */
[C---:B------:R-:W-:Y:S01]  /*0d70*/  IADD3 R3, P6, R12.reuse, 0x8, RZ ;  /* 0x000000080c037810 */ /* 0x040fe20007fde0ff */
[----:B------:R-:W-:Y:S01]  /*0d80*/  UMOV UR12, 0x80 ;  /* 0x00000080000c7882 */ /* 0x000fe20000000000 */
[----:B------:R-:W-:Y:S01]  /*0d90*/  UMOV UR13, 0x40000040 ;  /* 0x40000040000d7882 */ /* 0x000fe20000000000 */
[----:B------:R-:W-:Y:S01]  /*0da0*/  UMOV UR9, URZ ;  /* 0x0000003f00097c82 */ /* 0x000fe20008000000 */
[----:B------:R-:W-:Y:S01]  /*0db0*/  IMAD.X R51, RZ, RZ, UR5, P0 ;  /* 0x00000005ff337e24 */ /* 0x000fe200080e06ff */
[-C--:B------:R-:W-:Y:S01]  /*0dc0*/  ISETP.GT.U32.AND P1, PT, R3, R20.reuse, PT ;  /* 0x000000140300720c */ /* 0x080fe20003f24070 */
[----:B------:R-:W-:Y:S01]  /*0dd0*/  UMOV UR20, UR8 ;  /* 0x0000000800147c82 */ /* 0x000fe20008000000 */
[----:B------:R-:W-:Y:S01]  /*0de0*/  UIADD3.64 UR8, UR8, UR12, URZ ;  /* 0x0000000c08087297 */ /* 0x000fe2000fffe03f */
[----:B------:R-:W-:-:S02]  /*0df0*/  ISETP.GT.U32.AND P4, PT, R12, R20, PT ;  /* 0x000000140c00720c */ /* 0x000fc40003f84070 */
[C---:B------:R-:W-:Y:S02]  /*0e00*/  ISETP.GE.U32.AND P2, PT, R12.reuse, R20, PT ;  /* 0x000000140c00720c */ /* 0x040fe40003f46070 */
[C---:B------:R-:W-:Y:S02]  /*0e10*/  IADD3 R3, P0, R12.reuse, 0x9, RZ ;  /* 0x000000090c037810 */ /* 0x040fe40007f1e0ff */
[CC--:B------:R-:W-:Y:S02]  /*0e20*/  ISETP.GT.U32.AND P3, PT, R12.reuse, R15.reuse, PT ;  /* 0x0000000f0c00720c */ /* 0x0c0fe40003f64070 */
[----:B------:R-:W-:Y:S01]  /*0e30*/  ISETP.GE.U32.AND P5, PT, R12, R15, PT ;  /* 0x0000000f0c00720c */ /* 0x000fe20003fa6070 */
[----:B------:R-:W-:Y:S01]  /*0e40*/  IMAD.X R12, RZ, RZ, R51, P6 ;  /* 0x000000ffff0c7224 */ /* 0x000fe200030e0633 */
[C---:B------:R-:W-:Y:S02]  /*0e50*/  ISETP.GT.U32.AND.EX P4, PT, R51.reuse, RZ, PT, P4 ;  /* 0x000000ff3300720c */ /* 0x040fe40003f84140 */
[----:B------:R-:W-:-:S02]  /*0e60*/  ISETP.GE.U32.AND.EX P2, PT, R51, RZ, PT, P2 ;  /* 0x000000ff3300720c */ /* 0x000fc40003f46120 */
[C---:B------:R-:W-:Y:S02]  /*0e70*/  ISETP.GT.U32.AND.EX P3, PT, R51.reuse, RZ, PT, P3 ;  /* 0x000000ff3300720c */ /* 0x040fe40003f64130 */
[----:B------:R-:W-:Y:S02]  /*0e80*/  ISETP.GE.U32.AND.EX P5, PT, R51, RZ, PT, P5 ;  /* 0x000000ff3300720c */ /* 0x000fe40003fa6150 */
[----:B------:R-:W-:Y:S01]  /*0e90*/  ISETP.GT.U32.AND.EX P1, PT, R12, RZ, PT, P1 ;  /* 0x000000ff0c00720c */ /* 0x000fe20003f24110 */
[----:B--2---:R0:W-:Y:S01]  /*0ea0*/  STS.U16 [R6+UR14+0x4000], R13 ;  /* 0x0040000d06007988 */ /* 0x0041e2000800040e */
[----:B------:R1:W-:Y:S06]  /*0eb0*/  MEMBAR.ALL.CTA ;  /* 0x0000000000007992 */ /* 0x0003ec0000008000 */
[----:B-1----:R-:W1:Y:S01]  /*0ec0*/  FENCE.VIEW.ASYNC.S ;  /* 0x00000000000073c6 */ /* 0x002e620000000000 */
[----:B0-----:R-:W-:Y:S01]  /*0ed0*/  IMAD.X R13, RZ, RZ, R51, P0 ;  /* 0x000000ffff0d7224 */ /* 0x001fe200000e0633 */
[----:B-1----:R-:W-:Y:S01]  /*0ee0*/  BAR.SYNC.DEFER_BLOCKING 0x0 ;  /* 0x0000000000007b1d */ /* 0x002fe20000010000 */
[----:B------:R-:W-:-:S04]  /*0ef0*/  ISETP.GT.U32.AND P0, PT, R3, R20, PT ;  /* 0x000000140300720c */ /* 0x000fc80003f04070 */
[----:B------:R-:W-:Y:S01]  /*0f00*/  ISETP.GT.U32.AND.EX P0, PT, R13, RZ, PT, P0 ;  /* 0x000000ff0d00720c */ /* 0x000fe20003f04100 */
[----:B------:R-:W-:-:S06]  /*0f10*/  WARPGROUP.ARRIVE ;  /* 0x00000000000079c5 */ /* 0x000fcc0000000000 */
[----:B------:R-:W-:Y:S04]  /*0f20*/  HGMMA.64x16x16.F32 R40, gdesc[UR20].tnspA, RZ, !UPT ;  /* 0x20200000142879f0 */ /* 0x000fe8000c7008ff */
[----:B------:R-:W-:Y:S03]  /*0f30*/  HGMMA.64x16x16.F32 R40, gdesc[UR8].tnspA, R40, gsb0 ;  /* 0x20200000082879f0 */ /* 0x000fe60008000828 */
[----:B------:R-:W-:Y:S02]  /*0f40*/  WARPGROUP.DEPBAR.LE gsb0, 0x0 ;  /* 0x00008000000079c5 */ /* 0x000fe40000010000 */
[----:B------:R-:W-:Y:S01]  /*0f50*/  FMUL R52, R46, UR19 ;  /* 0x000000132e347c20 */ /* 0x000fe20008400000 */
[----:B------:R-:W-:Y:S01]  /*0f60*/  FMUL R46, R47, UR19 ;  /* 0x000000132f2e7c20 */ /* 0x000fe20008400000 */
[----:B------:R-:W-:Y:S01]  /*0f70*/  FMUL R47, R41, UR19 ;  /* 0x00000013292f7c20 */ /* 0x000fe20008400000 */
[----:B------:R-:W-:Y:S01]  /*0f80*/  FMUL R40, R40, UR19 ;  /* 0x0000001328287c20 */ /* 0x000fe20008400000 */
[----:B------:R-:W-:Y:S01]  /*0f90*/  FMUL R51, R44, UR19 ;  /* 0x000000132c337c20 */ /* 0x000fe20008400000 */
[----:B------:R-:W-:Y:S01]  /*0fa0*/  FMUL R45, R45, UR19 ;  /* 0x000000132d2d7c20 */ /* 0x000fe20008400000 */
[----:B------:R-:W-:Y:S01]  /*0fb0*/  FMUL R42, R42, UR19 ;  /* 0x000000132a2a7c20 */ /* 0x000fe20008400000 */
[----:B------:R-:W-:Y:S01]  /*0fc0*/  FSEL R47, R47, -INF , !P2 ;  /* 0xff8000002f2f7808 */ /* 0x000fe20005000000 */
[----:B------:R-:W-:Y:S01]  /*0fd0*/  FMUL R43, R43, UR19 ;  /* 0x000000132b2b7c20 */ /* 0x000fe20008400000 */
[----:B------:R-:W-:-:S02]  /*0fe0*/  FSEL R40, R40, -INF , !P4 ;  /* 0xff80000028287808 */ /* 0x000fc40006000000 */
[----:B------:R-:W-:Y:S02]  /*0ff0*/  FSEL R51, R51, -INF , !P1 ;  /* 0xff80000033337808 */ /* 0x000fe40004800000 */
[----:B------:R-:W-:Y:S02]  /*1000*/  FMNMX R12, R40, R47, !PT ;  /* 0x0000002f280c7209 */ /* 0x000fe40007800000 */
[----:B------:R-:W-:Y:S02]  /*1010*/  FSEL R45, R45, -INF , !P0 ;  /* 0xff8000002d2d7808 */ /* 0x000fe40004000000 */
[----:B------:R-:W-:Y:S02]  /*1020*/  FMNMX R12, R51, R12, !PT ;  /* 0x0000000c330c7209 */ /* 0x000fe40007800000 */
[----:B------:R-:W-:Y:S02]  /*1030*/  FSEL R42, R42, -INF , !P3 ;  /* 0xff8000002a2a7808 */ /* 0x000fe40005800000 */
[----:B------:R-:W-:-:S02]  /*1040*/  ISETP.GT.U32.AND P3, PT, R3, R15, PT ;  /* 0x0000000f0300720c */ /* 0x000fc40003f64070 */
[----:B------:R-:W-:Y:S02]  /*1050*/  FMNMX R41, R45, R12, !PT ;  /* 0x0000000c2d297209 */ /* 0x000fe40007800000 */
[C---:B------:R-:W-:Y:S02]  /*1060*/  LEA R12, P0, R18.reuse, R21, 0x1 ;  /* 0x00000015120c7211 */ /* 0x040fe400078008ff */
[----:B------:R-:W-:Y:S01]  /*1070*/  ISETP.GT.U32.AND.EX P3, PT, R13, RZ, PT, P3 ;  /* 0x000000ff0d00720c */ /* 0x000fe20003f64130 */
[----:B------:R-:W0:Y:S01]  /*1080*/  SHFL.BFLY PT, R44, R41, 0x2, 0x1f ;  /* 0x0c401f00292c7f89 */ /* 0x000e2200000e0000 */
[----:B------:R-:W-:Y:S02]  /*1090*/  LEA.HI.X.SX32 R13, R18, R17, 0x1, P0 ;  /* 0x00000011120d7211 */ /* 0x000fe400000f0eff */
[----:B------:R-:W-:Y:S02]  /*10a0*/  FSEL R43, R43, -INF , !P5 ;  /* 0xff8000002b2b7808 */ /* 0x000fe40006800000 */
[----:B------:R-:W-:-:S02]  /*10b0*/  FSEL R52, R52, -INF , !P4 ;  /* 0xff80000034347808 */ /* 0x000fc40006000000 */
[----:B------:R1:W2:Y:S01]  /*10c0*/  LDG.E.U16 R13, desc[UR16][R12.64] ;  /* 0x000000100c0d7981 */ /* 0x0002a2000c1e1500 */
[----:B------:R-:W-:Y:S02]  /*10d0*/  FMNMX R3, R42, R43, !PT ;  /* 0x0000002b2a037209 */ /* 0x000fe40007800000 */
[----:B------:R-:W-:Y:S01]  /*10e0*/  FSEL R46, R46, -INF , !P3 ;  /* 0xff8000002e2e7808 */ /* 0x000fe20005800000 */
[----:B------:R-:W-:Y:S01]  /*10f0*/  BAR.SYNC.DEFER_BLOCKING 0x0 ;  /* 0x0000000000007b1d */ /* 0x000fe20000010000 */
[----:B------:R-:W-:-:S04]  /*1100*/  FMNMX R3, R52, R3, !PT ;  /* 0x0000000334037209 */ /* 0x000fc80007800000 */
[----:B------:R-:W-:-:S05]  /*1110*/  FMNMX R3, R46, R3, !PT ;  /* 0x000000032e037209 */ /* 0x000fca0007800000 */
[----:B------:R-:W3:Y:S01]  /*1120*/  SHFL.BFLY PT, R54, R3, 0x2, 0x1f ;  /* 0x0c401f0003367f89 */ /* 0x000ee200000e0000 */
[----:B0-----:R-:W-:Y:S02]  /*1130*/  FMNMX R44, R41, R44, !PT ;  /* 0x0000002c292c7209 */ /* 0x001fe40007800000 */
[----:B---3--:R-:W-:-:S05]  /*1140*/  FMNMX R54, R3, R54, !PT ;  /* 0x0000003603367209 */ /* 0x008fca0007800000 */
[----:B------:R-:W0:Y:S02]  /*1150*/  SHFL.BFLY PT, R3, R54, 0x1, 0x1f ;  /* 0x0c201f0036037f89 */ /* 0x000e2400000e0000 */
[----:B0-----:R-:W-:-:S04]  /*1160*/  FMNMX R3, R54, R3, !PT ;  /* 0x0000000336037209 */ /* 0x001fc80007800000 */
[----:B------:R-:W-:-:S05]  /*1170*/  FMNMX R3, R3, R48, !PT ;  /* 0x0000003003037209 */ /* 0x000fca0007800000 */
[----:B------:R-:W-:-:S04]  /*1180*/  FADD R43, R43, -R3 ;  /* 0x800000032b2b7221 */ /* 0x000fc80000000000 */
[----:B------:R-:W-:Y:S02]  /*1190*/  FMUL R54, R43, 1.4426950216293334961 ;  /* 0x3fb8aa3b2b367820 */ /* 0x000fe40000400000 */
[----:B------:R-:W0:Y:S01]  /*11a0*/  SHFL.BFLY PT, R43, R44, 0x1, 0x1f ;  /* 0x0c201f002c2b7f89 */ /* 0x000e2200000e0000 */
[--C-:B------:R-:W-:Y:S01]  /*11b0*/  FADD R42, R42, -R3.reuse ;  /* 0x800000032a2a7221 */ /* 0x100fe20000000000 */
[----:B------:R-:W-:-:S03]  /*11c0*/  FADD R52, R52, -R3 ;  /* 0x8000000334347221 */ /* 0x000fc60000000000 */
[----:B------:R-:W-:Y:S01]  /*11d0*/  FMUL R53, R42, 1.4426950216293334961 ;  /* 0x3fb8aa3b2a357820 */ /* 0x000fe20000400000 */
[----:B------:R-:W-:Y:S01]  /*11e0*/  MUFU.EX2 R54, R54 ;  /* 0x0000003600367308 */ /* 0x000fe20000000800 */
[----:B------:R-:W-:-:S07]  /*11f0*/  FADD R46, R46, -R3 ;  /* 0x800000032e2e7221 */ /* 0x000fce0000000000 */
[----:B------:R3:W4:Y:S01]  /*1200*/  MUFU.EX2 R41, R53 ;  /* 0x0000003500297308 */ /* 0x0007220000000800 */
[----:B0-----:R-:W-:-:S04]  /*1210*/  FMNMX R43, R44, R43, !PT ;  /* 0x0000002b2c2b7209 */ /* 0x001fc80007800000 */
[----:B-1----:R-:W-:Y:S01]  /*1220*/  FMNMX R12, R43, R22, !PT ;  /* 0x000000162b0c7209 */ /* 0x002fe20007800000 */
[----:B------:R-:W-:-:S06]  /*1230*/  FMUL R43, R52, 1.4426950216293334961 ;  /* 0x3fb8aa3b342b7820 */ /* 0x000fcc0000400000 */
[----:B------:R-:W0:Y:S01]  /*1240*/  MUFU.EX2 R43, R43 ;  /* 0x0000002b002b7308 */ /* 0x000e220000000800 */
[--C-:B------:R-:W-:Y:S01]  /*1250*/  FADD R47, R47, -R12.reuse ;  /* 0x8000000c2f2f7221 */ /* 0x100fe20000000000 */
[----:B---3--:R-:W-:Y:S01]  /*1260*/  FMUL R53, R46, 1.4426950216293334961 ;  /* 0x3fb8aa3b2e357820 */ /* 0x008fe20000400000 */
[--C-:B------:R-:W-:Y:S02]  /*1270*/  FADD R46, R40, -R12.reuse ;  /* 0x8000000c282e7221 */ /* 0x100fe40000000000 */
[----:B------:R-:W-:Y:S01]  /*1280*/  FMUL R47, R47, 1.4426950216293334961 ;  /* 0x3fb8aa3b2f2f7820 */ /* 0x000fe20000400000 */
[----:B------:R-:W-:Y:S01]  /*1290*/  FADD R51, R51, -R12 ;  /* 0x8000000c33337221 */ /* 0x000fe20000000000 */
[----:B------:R-:W-:Y:S01]  /*12a0*/  FMUL R52, R46, 1.4426950216293334961 ;  /* 0x3fb8aa3b2e347820 */ /* 0x000fe20000400000 */
[----:B----4-:R-:W-:Y:S01]  /*12b0*/  FADD R42, R41, R54 ;  /* 0x00000036292a7221 */ /* 0x010fe20000000000 */
[----:B------:R-:W-:Y:S01]  /*12c0*/  FADD R22, -R12, R22 ;  /* 0x000000160c167221 */ /* 0x000fe20000000100 */
[----:B------:R-:W-:Y:S01]  /*12d0*/  FADD R46, R45, -R12 ;  /* 0x8000000c2d2e7221 */ /* 0x000fe20000000000 */
[----:B------:R-:W-:Y:S01]  /*12e0*/  F2FP.F16.F32.PACK_AB R41, R54, R41 ;  /* 0x000000293629723e */ /* 0x000fe200000000ff */
[----:B------:R-:W1:Y:S01]  /*12f0*/  MUFU.EX2 R40, R53 ;  /* 0x0000003500287308 */ /* 0x000e620000000800 */
[----:B------:R-:W-:Y:S01]  /*1300*/  FADD R48, -R3, R48 ;  /* 0x0000003003307221 */ /* 0x000fe20000000100 */
[----:B------:R-:W-:Y:S01]  /*1310*/  FMUL R54, R51, 1.4426950216293334961 ;  /* 0x3fb8aa3b33367820 */ /* 0x000fe20000400000 */
[----:B------:R-:W-:Y:S01]  /*1320*/  FMUL R22, R22, 1.4426950216293334961 ;  /* 0x3fb8aa3b16167820 */ /* 0x000fe20000400000 */
[----:B0-----:R-:W-:Y:S01]  /*1330*/  FADD R51, R43, R42 ;  /* 0x0000002a2b337221 */ /* 0x001fe20000000000 */
[----:B------:R-:W-:-:S03]  /*1340*/  FMUL R42, R46, 1.4426950216293334961 ;  /* 0x3fb8aa3b2e2a7820 */ /* 0x000fc60000400000 */
[----:B------:R-:W-:Y:S01]  /*1350*/  MUFU.EX2 R44, R52 ;  /* 0x00000034002c7308 */ /* 0x000fe20000000800 */
[----:B------:R-:W-:-:S07]  /*1360*/  FMUL R48, R48, 1.4426950216293334961 ;  /* 0x3fb8aa3b30307820 */ /* 0x000fce0000400000 */
[----:B------:R-:W0:Y:S08]  /*1370*/  MUFU.EX2 R47, R47 ;  /* 0x0000002f002f7308 */ /* 0x000e300000000800 */
[----:B------:R-:W-:Y:S08]  /*1380*/  MUFU.EX2 R45, R54 ;  /* 0x00000036002d7308 */ /* 0x000ff00000000800 */
[----:B------:R-:W3:Y:S08]  /*1390*/  MUFU.EX2 R53, R48 ;  /* 0x0000003000357308 */ /* 0x000ef00000000800 */
[----:B------:R-:W4:Y:S08]  /*13a0*/  MUFU.EX2 R22, R22 ;  /* 0x0000001600167308 */ /* 0x000f300000000800 */
[----:B------:R-:W5:Y:S01]  /*13b0*/  MUFU.EX2 R42, R42 ;  /* 0x0000002a002a7308 */ /* 0x000f620000000800 */
[C---:B-1----:R-:W-:Y:S01]  /*13c0*/  FADD R46, R40.reuse, R51 ;  /* 0x00000033282e7221 */ /* 0x042fe20000000000 */
[----:B------:R-:W-:Y:S01]  /*13d0*/  F2FP.F16.F32.PACK_AB R43, R40, R43 ;  /* 0x0000002b282b723e */ /* 0x000fe200000000ff */
[----:B0-----:R-:W-:Y:S01]  /*13e0*/  FADD R40, R44, R47 ;  /* 0x0000002f2c287221 */ /* 0x001fe20000000000 */
[----:B---3--:R-:W-:-:S03]  /*13f0*/  FMUL R26, R26, R53 ;  /* 0x000000351a1a7220 */ /* 0x008fc60000400000 */
[----:B------:R-:W-:Y:S01]  /*1400*/  FADD R55, R45, R40 ;  /* 0x000000282d377221 */ /* 0x000fe20000000000 */
[-C--:B------:R-:W-:Y:S01]  /*1410*/  FMUL R27, R27, R53.reuse ;  /* 0x000000351b1b7220 */ /* 0x080fe20000400000 */
[-C--:B------:R-:W-:Y:S01]  /*1420*/  FMUL R30, R30, R53.reuse ;  /* 0x000000351e1e7220 */ /* 0x080fe20000400000 */
[-C--:B------:R-:W-:Y:S01]  /*1430*/  FMUL R31, R31, R53.reuse ;  /* 0x000000351f1f7220 */ /* 0x080fe20000400000 */
[-C--:B------:R-:W-:Y:S01]  /*1440*/  FMUL R34, R34, R53.reuse ;  /* 0x0000003522227220 */ /* 0x080fe20000400000 */
[-C--:B------:R-:W-:Y:S01]  /*1450*/  FMUL R35, R35, R53.reuse ;  /* 0x0000003523237220 */ /* 0x080fe20000400000 */
[-C--:B------:R-:W-:Y:S01]  /*1460*/  FMUL R38, R38, R53.reuse ;  /* 0x0000003526267220 */ /* 0x080fe20000400000 */
[----:B------:R-:W-:Y:S01]  /*1470*/  FMUL R39, R39, R53 ;  /* 0x0000003527277220 */ /* 0x000fe20000400000 */
[-C--:B----4-:R-:W-:Y:S01]  /*1480*/  FMUL R24, R24, R22.reuse ;  /* 0x0000001618187220 */ /* 0x090fe20000400000 */
[-C--:B------:R-:W-:Y:S01]  /*1490*/  FMUL R25, R25, R22.reuse ;  /* 0x0000001619197220 */ /* 0x080fe20000400000 */
[-C--:B------:R-:W-:Y:S01]  /*14a0*/  FMUL R28, R28, R22.reuse ;  /* 0x000000161c1c7220 */ /* 0x080fe20000400000 */
[-C--:B------:R-:W-:Y:S01]  /*14b0*/  FMUL R29, R29, R22.reuse ;  /* 0x000000161d1d7220 */ /* 0x080fe20000400000 */
[-C--:B------:R-:W-:Y:S01]  /*14c0*/  FMUL R32, R32, R22.reuse ;  /* 0x0000001620207220 */ /* 0x080fe20000400000 */
[-C--:B------:R-:W-:Y:S01]  /*14d0*/  FMUL R33, R33, R22.reuse ;  /* 0x0000001621217220 */ /* 0x080fe20000400000 */
[-C--:B------:R-:W-:Y:S01]  /*14e0*/  FMUL R36, R36, R22.reuse ;  /* 0x0000001624247220 */ /* 0x080fe20000400000 */
[----:B------:R-:W-:Y:S01]  /*14f0*/  FMUL R37, R37, R22 ;  /* 0x0000001625257220 */ /* 0x000fe20000400000 */
[----:B-----5:R-:W-:Y:S01]  /*1500*/  FADD R55, R42, R55 ;  /* 0x000000372a377221 */ /* 0x020fe20000000000 */
[----:B------:R-:W-:-:S02]  /*1510*/  F2FP.F16.F32.PACK_AB R40, R47, R44 ;  /* 0x0000002c2f28723e */ /* 0x000fc400000000ff */
[----:B------:R-:W-:Y:S01]  /*1520*/  F2FP.F16.F32.PACK_AB R42, R42, R45 ;  /* 0x0000002d2a2a723e */ /* 0x000fe200000000ff */
[----:B------:R-:W-:Y:S01]  /*1530*/  SHFL.BFLY PT, R51, R46, 0x2, 0x1f ;  /* 0x0c401f002e337f89 */ /* 0x000fe200000e0000 */
[----:B------:R-:W-:-:S03]  /*1540*/  UMOV UR22, UR6 ;  /* 0x0000000600167c82 */ /* 0x000fc60008000000 */
[----:B------:R-:W0:Y:S01]  /*1550*/  SHFL.BFLY PT, R44, R55, 0x2, 0x1f ;  /* 0x0c401f00372c7f89 */ /* 0x000e2200000e0000 */
[----:B------:R-:W-:Y:S01]  /*1560*/  UMOV UR23, 0xc0000010 ;  /* 0xc000001000177882 */ /* 0x000fe20000000000 */
[----:B------:R-:W-:-:S04]  /*1570*/  UIADD3 UR4, UP0, UR4, 0x10, URZ ;  /* 0x0000001004047890 */ /* 0x000fc8000ff1e03f */
[----:B------:R-:W-:Y:S01]  /*1580*/  UIADD3.X UR5, URZ, UR5, URZ, UP0, !UPT ;  /* 0x000000053f057290 */ /* 0x000fe200087fe43f */
[----:B--2---:R-:W-:Y:S01]  /*1590*/  STS.U16 [R16+UR14+0x4000], R13 ;  /* 0x0040000d10007988 */ /* 0x004fe2000800040e */
[----:B------:R1:W-:Y:S06]  /*15a0*/  MEMBAR.ALL.CTA ;  /* 0x0000000000007992 */ /* 0x0003ec0000008000 */
[----:B-1----:R-:W1:Y:S02]  /*15b0*/  FENCE.VIEW.ASYNC.S ;  /* 0x00000000000073c6 */ /* 0x002e640000000000 */
[----:B-1----:R-:W-:Y:S06]  /*15c0*/  BAR.SYNC.DEFER_BLOCKING 0x0 ;  /* 0x0000000000007b1d */ /* 0x002fec0000010000 */
[----:B------:R-:W-:-:S06]  /*15d0*/  WARPGROUP.ARRIVE ;  /* 0x00000000000079c5 */ /* 0x000fcc0000000000 */
[----:B------:R-:W-:Y:S01]  /*15e0*/  HGMMA.64x32x16.F32 R24, R40, gdesc[UR20], R24, gsb0 ;  /* 0x0060001428187df0 */ /* 0x000fe20008000818 */
[----:B0-----:R-:W-:Y:S01]  /*15f0*/  FADD R44, R55, R44 ;  /* 0x0000002c372c7221 */ /* 0x001fe20000000000 */
[----:B------:R-:W-:-:S04]  /*1600*/  FADD R51, R46, R51 ;  /* 0x000000332e337221 */ /* 0x000fc80000000000 */
[----:B------:R-:W0:Y:S04]  /*1610*/  SHFL.BFLY PT, R13, R44, 0x1, 0x1f ;  /* 0x0c201f002c0d7f89 */ /* 0x000e2800000e0000 */
[----:B------:R-:W1:Y:S01]  /*1620*/  SHFL.BFLY PT, R46, R51, 0x1, 0x1f ;  /* 0x0c201f00332e7f89 */ /* 0x000e6200000e0000 */
[----:B------:R-:W-:Y:S01]  /*1630*/  IMAD.U32 R45, RZ, RZ, UR5 ;  /* 0x00000005ff2d7e24 */ /* 0x000fe2000f8e00ff */
[----:B------:R-:W-:-:S04]  /*1640*/  ISETP.LE.U32.AND P0, PT, R49, UR4, PT ;  /* 0x0000000431007c0c */ /* 0x000fc8000bf03070 */
[----:B------:R-:W-:Y:S01]  /*1650*/  ISETP.GE.U32.AND.EX P0, PT, R45, RZ, PT, P0 ;  /* 0x000000ff2d00720c */ /* 0x000fe20003f06100 */
[----:B------:R-:W-:Y:S02]  /*1660*/  IMAD R14, R7, 0x10, R14 ;  /* 0x00000010070e7824 */ /* 0x000fe400078e020e */
[----:B------:R-:W-:Y:S02]  /*1670*/  IMAD R18, R5, 0x10, R18 ;  /* 0x0000001005127824 */ /* 0x000fe400078e0212 */
[----:B------:R-:W-:Y:S02]  /*1680*/  IMAD.MOV.U32 R48, RZ, RZ, R3 ;  /* 0x000000ffff307224 */ /* 0x000fe400078e0003 */
[----:B0-----:R-:W-:Y:S01]  /*1690*/  FADD R13, R44, R13 ;  /* 0x0000000d2c0d7221 */ /* 0x001fe20000000000 */
[----:B-1----:R-:W-:-:S03]  /*16a0*/  FADD R46, R51, R46 ;  /* 0x0000002e332e7221 */ /* 0x002fc60000000000 */
[----:B------:R-:W-:Y:S01]  /*16b0*/  FFMA R11, R22, R11, R13 ;  /* 0x0000000b160b7223 */ /* 0x000fe2000000000d */
[----:B------:R-:W-:Y:S02]  /*16c0*/  IMAD.MOV.U32 R22, RZ, RZ, R12 ;  /* 0x000000ffff167224 */ /* 0x000fe400078e000c */
[----:B------:R-:W-:Y:S01]  /*16d0*/  FFMA R4, R53, R4, R46 ;  /* 0x0000000435047223 */ /* 0x000fe2000000002e */
[----:B------:R-:W-:Y:S02]  /*16e0*/  WARPGROUP.DEPBAR.LE gsb0, 0x0 ;  /* 0x00008000000079c5 */ /* 0x000fe40000010000 */
[----:B------:R-:W-:Y:S05]  /*16f0*/  @!P0 BRA `(.L_x_1) ;  /* 0xfffffff4006c8947 */ /* 0x000fea000383ffff */
.L_x_0:
[----:B------:R-:W-:Y:S02]  /*1700*/  IMAD.MOV.U32 R15, RZ, RZ, R4 ;  /* 0x000000ffff0f7224 */ /* 0x000fe400078e0004 */
[----:B------:R-:W-:Y:S01]  /*1710*/  FMUL R6, R27, 0.25 ;  /* 0x3e8000001b067820 */ /* 0x000fe20000400000 */
[----:B------:R-:W-:Y:S02]  /*1720*/  IMAD.MOV.U32 R17, RZ, RZ, R11 ;  /* 0x000000ffff117224 */ /* 0x000fe400078e000b */
[----:B------:R-:W-:Y:S01]  /*1730*/  FMUL R14, R25, 0.25 ;  /* 0x3e800000190e7820 */ /* 0x000fe20000400000 */
[----:B------:R-:W-:Y:S01]  /*1740*/  FMUL R13, R26, 0.25 ;  /* 0x3e8000001a0d7820 */ /* 0x000fe20000400000 */
[----:B------:R-:W-:Y:S01]  /*1750*/  FSETP.GT.AND P1, PT, |R15|, 8.50705917302346158658e+37, PT ;  /* 0x7e8000000f00780b */ /* 0x000fe20003f24200 */
[----:B------:R-:W-:Y:S01]  /*1760*/  FMUL R5, R38, 0.25 ;  /* 0x3e80000026057820 */ /* 0x000fe20000400000 */
[----:B------:R-:W-:Y:S01]  /*1770*/  FSETP.GT.AND P2, PT, |R17|, 8.50705917302346158658e+37, PT ;  /* 0x7e8000001100780b */ /* 0x000fe20003f44200 */
[----:B------:R-:W-:Y:S01]  /*1780*/  FMUL R11, R32, 0.25 ;  /* 0x3e800000200b7820 */ /* 0x000fe20000400000 */
[----:B------:R-:W-:Y:S01]  /*1790*/  FSETP.GEU.AND P5, PT, |R15|, 1.175494350822287508e-38, PT ;  /* 0x008000000f00780b */ /* 0x000fe20003fae200 */
[----:B------:R-:W-:Y:S01]  /*17a0*/  FMUL R4, R35, 0.25 ;  /* 0x3e80000023047820 */ /* 0x000fe20000400000 */
[----:B------:R-:W-:Y:S01]  /*17b0*/  FSEL R27, R6, R27, P1 ;  /* 0x0000001b061b7208 */ /* 0x000fe20000800000 */
[----:B------:R-:W-:Y:S01]  /*17c0*/  IMAD.SHL.U32 R16, R10, 0x4, RZ ;  /* 0x000000040a107824 */ /* 0x000fe200078e00ff */
[----:B------:R-:W-:Y:S01]  /*17d0*/  FSEL R25, R14, R25, P2 ;  /* 0x000000190e197208 */ /* 0x000fe20001000000 */
[----:B------:R-:W-:Y:S01]  /*17e0*/  FMUL R14, R15, 8388608 ;  /* 0x4b0000000f0e7820 */ /* 0x000fe20000400000 */
[----:B------:R-:W-:Y:S01]  /*17f0*/  FSEL R6, R13, R26, P1 ;  /* 0x0000001a0d067208 */ /* 0x000fe20000800000 */
[----:B------:R-:W-:Y:S01]  /*1800*/  FMUL R7, R34, 0.25 ;  /* 0x3e80000022077820 */ /* 0x000fe20000400000 */
[----:B------:R-:W-:Y:S01]  /*1810*/  FSEL R20, R5, R38, P1 ;  /* 0x0000002605147208 */ /* 0x000fe20000800000 */
[----:B------:R-:W-:Y:S01]  /*1820*/  FMUL R5, R30, 0.25 ;  /* 0x3e8000001e057820 */ /* 0x000fe20000400000 */
[----:B------:R-:W-:Y:S01]  /*1830*/  LOP3.LUT R13, R10, 0x7, RZ, 0xc0, !PT ;  /* 0x000000070a0d7812 */ /* 0x000fe200078ec0ff */
[----:B------:R-:W-:Y:S01]  /*1840*/  FMUL R22, R17, 8388608 ;  /* 0x4b00000011167820 */ /* 0x000fe20000400000 */
[----:B------:R-:W-:Y:S01]  /*1850*/  FSETP.GEU.AND P4, PT, R15, 1.175494350822287508e-38, PT ;  /* 0x008000000f00780b */ /* 0x000fe20003f8e000 */
[----:B------:R-:W-:Y:S01]  /*1860*/  FMUL R18, R39, 0.25 ;  /* 0x3e80000027127820 */ /* 0x000fe20000400000 */
[----:B------:R-:W-:Y:S01]  /*1870*/  FSEL R32, R11, R32, P2 ;  /* 0x000000200b207208 */ /* 0x000fe20001000000 */
[----:B------:R-:W-:Y:S01]  /*1880*/  FMUL R26, R37, 0.25 ;  /* 0x3e800000251a7820 */ /* 0x000fe20000400000 */
[----:B------:R-:W-:Y:S01]  /*1890*/  LEA R11, R13, UR14, 0x4 ;  /* 0x0000000e0d0b7c11 */ /* 0x000fe2000f8e20ff */
[----:B------:R-:W-:Y:S01]  /*18a0*/  @!P5 FMUL R6, R6, 16777216 ;  /* 0x4b8000000606d820 */ /* 0x000fe20000400000 */
[----:B------:R-:W-:Y:S01]  /*18b0*/  FSEL R14, R14, R15, !P4 ;  /* 0x0000000f0e0e7208 */ /* 0x000fe20006000000 */
[----:B------:R-:W-:Y:S01]  /*18c0*/  @P1 FMUL R15, R15, 0.25 ;  /* 0x3e8000000f0f1820 */ /* 0x000fe20000400000 */
[----:B------:R-:W-:Y:S01]  /*18d0*/  FSEL R35, R4, R35, P1 ;  /* 0x0000002304237208 */ /* 0x000fe20000800000 */
[----:B------:R-:W-:Y:S01]  /*18e0*/  FMUL R4, R31, 0.25 ;  /* 0x3e8000001f047820 */ /* 0x000fe20000400000 */
[----:B------:R-:W-:Y:S01]  /*18f0*/  FSEL R30, R5, R30, P1 ;  /* 0x0000001e051e7208 */ /* 0x000fe20000800000 */
[----:B------:R-:W-:Y:S01]  /*1900*/  FMUL R5, R36, 0.25 ;  /* 0x3e80000024057820 */ /* 0x000fe20000400000 */
[----:B------:R-:W-:Y:S01]  /*1910*/  FSETP.GEU.AND P3, PT, R17, 1.175494350822287508e-38, PT ;  /* 0x008000001100780b */ /* 0x000fe20003f6e000 */
[----:B------:R-:W-:Y:S01]  /*1920*/  IMAD R13, R13, -0x8, R11 ;  /* 0xfffffff80d0d7824 */ /* 0x000fe200078e020b */
[----:B------:R-:W-:Y:S01]  /*1930*/  LOP3.LUT R16, R16, 0x3c0, RZ, 0xc0, !PT ;  /* 0x000003c010107812 */ /* 0x000fe200078ec0ff */
[----:B------:R-:W-:Y:S01]  /*1940*/  @!P5 FMUL R15, R15, 16777216 ;  /* 0x4b8000000f0fd820 */ /* 0x000fe20000400000 */
[----:B------:R-:W-:Y:S01]  /*1950*/  FSEL R34, R7, R34, P1 ;  /* 0x0000002207227208 */ /* 0x000fe20000800000 */
[----:B------:R-:W-:Y:S01]  /*1960*/  @!P5 FMUL R30, R30, 16777216 ;  /* 0x4b8000001e1ed820 */ /* 0x000fe20000400000 */
[----:B------:R-:W-:Y:S01]  /*1970*/  FSEL R22, R22, R17, !P3 ;  /* 0x0000001116167208 */ /* 0x000fe20005800000 */
[----:B------:R-:W-:Y:S01]  /*1980*/  @!P5 FMUL R20, R20, 16777216 ;  /* 0x4b8000001414d820 */ /* 0x000fe20000400000 */
[----:B------:R-:W-:Y:S01]  /*1990*/  FSEL R18, R18, R39, P1 ;  /* 0x0000002712127208 */ /* 0x000fe20000800000 */
[----:B------:R-:W0:Y:S01]  /*19a0*/  MUFU.RCP R15, R15 ;  /* 0x0000000f000f7308 */ /* 0x000e220000001000 */
[----:B------:R-:W-:Y:S01]  /*19b0*/  FSEL R7, R4, R31, P1 ;  /* 0x0000001f04077208 */ /* 0x000fe20000800000 */
[----:B------:R-:W-:Y:S01]  /*19c0*/  FMUL R4, R33, 0.25 ;  /* 0x3e80000021047820 */ /* 0x000fe20000400000 */
[----:B------:R-:W-:Y:S01]  /*19d0*/  FSEL R36, R5, R36, P2 ;  /* 0x0000002405247208 */ /* 0x000fe20001000000 */
[----:B------:R-:W-:Y:S01]  /*19e0*/  FMUL R5, R28, 0.25 ;  /* 0x3e8000001c057820 */ /* 0x000fe20000400000 */
[C---:B------:R-:W-:Y:S01]  /*19f0*/  FSETP.GEU.AND P1, PT, |R17|.reuse, 1.175494350822287508e-38, PT ;  /* 0x008000001100780b */ /* 0x040fe20003f2e200 */
[----:B------:R-:W-:Y:S01]  /*1a00*/  IMAD.IADD R31, R16, 0x1, R13 ;  /* 0x00000001101f7824 */ /* 0x000fe200078e020d */
[C---:B------:R-:W-:Y:S01]  /*1a10*/  LOP3.LUT P0, RZ, R10.reuse, 0x100, RZ, 0xc0, !PT ;  /* 0x000001000aff7812 */ /* 0x040fe2000780c0ff */
[----:B------:R-:W-:Y:S01]  /*1a20*/  @P2 FMUL R17, R17, 0.25 ;  /* 0x3e80000011112820 */ /* 0x000fe20000400000 */
[----:B------:R-:W-:Y:S01]  /*1a30*/  LOP3.LUT R13, R10, 0x1f0, RZ, 0xc0, !PT ;  /* 0x000001f00a0d7812 */ /* 0x000fe200078ec0ff */
[----:B------:R-:W-:Y:S01]  /*1a40*/  @!P5 FMUL R34, R34, 16777216 ;  /* 0x4b8000002222d820 */ /* 0x000fe20000400000 */
[----:B------:R-:W-:Y:S01]  /*1a50*/  LOP3.LUT R44, R10, 0x8, RZ, 0xc0, !PT ;  /* 0x000000080a2c7812 */ /* 0x000fe200078ec0ff */
[----:B------:R-:W-:Y:S01]  /*1a60*/  VIADD R10, R22, 0xc0cafb0d ;  /* 0xc0cafb0d160a7836 */ /* 0x000fe20000000000 */
[----:B------:R-:W-:Y:S01]  /*1a70*/  FSEL R33, R4, R33, P2 ;  /* 0x0000002104217208 */ /* 0x000fe20001000000 */
[----:B------:R-:W-:Y:S01]  /*1a80*/  FMUL R4, R29, 0.25 ;  /* 0x3e8000001d047820 */ /* 0x000fe20000400000 */
[----:B------:R-:W-:Y:S01]  /*1a90*/  FSEL R5, R5, R28, P2 ;  /* 0x0000001c05057208 */ /* 0x000fe20001000000 */
[----:B------:R-:W-:Y:S01]  /*1aa0*/  IMAD R28, R44, 0x200, R11 ;  /* 0x000002002c1c7824 */ /* 0x000fe200078e020b */
[----:B------:R-:W-:Y:S01]  /*1ab0*/  LOP3.LUT R21, R10, 0xff800000, RZ, 0xc0, !PT ;  /* 0xff8000000a157812 */ /* 0x000fe200078ec0ff */
[----:B------:R-:W-:Y:S01]  /*1ac0*/  VIADD R11, R14, 0xc0cafb0d ;  /* 0xc0cafb0d0e0b7836 */ /* 0x000fe20000000000 */
[----:B------:R-:W-:Y:S01]  /*1ad0*/  FSEL R4, R4, R29, P2 ;  /* 0x0000001d04047208 */ /* 0x000fe20001000000 */
[----:B------:R-:W-:Y:S01]  /*1ae0*/  FMUL R29, R24, 0.25 ;  /* 0x3e800000181d7820 */ /* 0x000fe20000400000 */
[----:B------:R-:W-:Y:S01]  /*1af0*/  FSEL R45, RZ, -23, P3 ;  /* 0xc1b80000ff2d7808 */ /* 0x000fe20001800000 */
[----:B------:R-:W-:Y:S01]  /*1b00*/  @!P1 FMUL R17, R17, 16777216 ;  /* 0x4b80000011119820 */ /* 0x000fe20000400000 */
[----:B------:R-:W-:Y:S01]  /*1b10*/  I2FP.F32.S32 R10, R21 ;  /* 0x00000015000a7245 */ /* 0x000fe20000201400 */
[----:B------:R-:W-:Y:S01]  /*1b20*/  @!P5 FMUL R18, R18, 16777216 ;  /* 0x4b8000001212d820 */ /* 0x000fe20000400000 */
[----:B------:R-:W-:Y:S01]  /*1b30*/  LOP3.LUT R23, R11, 0xff800000, RZ, 0xc0, !PT ;  /* 0xff8000000b177812 */ /* 0x000fe200078ec0ff */
[----:B------:R-:W-:Y:S01]  /*1b40*/  @!P5 FMUL R35, R35, 16777216 ;  /* 0x4b8000002323d820 */ /* 0x000fe20000400000 */
[----:B------:R-:W-:Y:S01]  /*1b50*/  FSEL R16, RZ, -23, P4 ;  /* 0xc1b80000ff107808 */ /* 0x000fe20002000000 */
[----:B------:R-:W-:Y:S01]  /*1b60*/  FFMA.FTZ R45, R10, 1.1920928955078125e-07, R45 ;  /* 0x340000000a2d7823 */ /* 0x000fe2000001002d */
[----:B------:R-:W-:Y:S01]  /*1b70*/  I2FP.F32.S32 R19, R23 ;  /* 0x0000001700137245 */ /* 0x000fe20000201400 */
[----:B------:R-:W-:Y:S01]  /*1b80*/  IMAD.IADD R10, R22, 0x1, -R21 ;  /* 0x00000001160a7824 */ /* 0x000fe200078e0a15 */
[----:B------:R-:W-:Y:S01]  /*1b90*/  FSEL R11, R29, R24, P2 ;  /* 0x000000181d0b7208 */ /* 0x000fe20001000000 */
[----:B------:R-:W1:Y:S01]  /*1ba0*/  MUFU.RCP R17, R17 ;  /* 0x0000001100117308 */ /* 0x000e620000001000 */
[----:B------:R-:W-:Y:S01]  /*1bb0*/  FSEL R26, R26, R37, P2 ;  /* 0x000000251a1a7208 */ /* 0x000fe20001000000 */
[----:B------:R-:W-:-:S02]  /*1bc0*/  IMAD.IADD R29, R14, 0x1, -R23 ;  /* 0x000000010e1d7824 */ /* 0x000fc400078e0a17 */
[----:B0-----:R-:W-:Y:S01]  /*1bd0*/  FMUL R37, R15, R34 ;  /* 0x000000220f257220 */ /* 0x001fe20000400000 */
[----:B------:R-:W-:Y:S02]  /*1be0*/  IMAD R24, R13, 0x8, R28 ;  /* 0x000000080d187824 */ /* 0x000fe400078e021c */
[----:B------:R-:W-:Y:S01]  /*1bf0*/  @!P5 FMUL R7, R7, 16777216 ;  /* 0x4b8000000707d820 */ /* 0x000fe20000400000 */
[----:B------:R-:W-:Y:S01]  /*1c00*/  @!P5 FMUL R27, R27, 16777216 ;  /* 0x4b8000001b1bd820 */ /* 0x000fe20000400000 */
[----:B------:R-:W-:Y:S01]  /*1c10*/  FMUL R34, R15, R6 ;  /* 0x000000060f227220 */ /* 0x000fe20000400000 */
[----:B------:R-:W-:Y:S01]  /*1c20*/  FFMA.FTZ R13, R19, 1.1920928955078125e-07, R16 ;  /* 0x34000000130d7823 */ /* 0x000fe20000010010 */
[----:B------:R-:W-:Y:S02]  /*1c30*/  IMAD.MOV.U32 R6, RZ, RZ, 0x3dc6b27f ;  /* 0x3dc6b27fff067424 */ /* 0x000fe400078e00ff */
[----:B------:R-:W-:Y:S01]  /*1c40*/  FADD R10, R10, -1 ;  /* 0xbf8000000a0a7421 */ /* 0x000fe20000000000 */
[----:B------:R-:W0:Y:S01]  /*1c50*/  LDC R16, c[0x0][0x278] ;  /* 0x00009e00ff107b82 */ /* 0x000e220000000800 */
[----:B------:R-:W-:Y:S01]  /*1c60*/  FADD R29, R29, -1 ;  /* 0xbf8000001d1d7421 */ /* 0x000fe20000000000 */
[C---:B------:R-:W-:Y:S01]  /*1c70*/  FMUL R19, R15.reuse, R30 ;  /* 0x0000001e0f137220 */ /* 0x040fe20000400000 */
[C---:B------:R-:W-:Y:S01]  /*1c80*/  FMUL R18, R15.reuse, R18 ;  /* 0x000000120f127220 */ /* 0x040fe20000400000 */
[C---:B------:R-:W-:Y:S01]  /*1c90*/  FMUL R20, R15.reuse, R20 ;  /* 0x000000140f147220 */ /* 0x040fe20000400000 */
[C---:B------:R-:W-:Y:S01]  /*1ca0*/  FMUL R39, R15.reuse, R35 ;  /* 0x000000230f277220 */ /* 0x040fe20000400000 */
[C---:B------:R-:W-:Y:S01]  /*1cb0*/  FMUL R7, R15.reuse, R7 ;  /* 0x000000070f077220 */ /* 0x040fe20000400000 */
[----:B------:R-:W-:Y:S01]  /*1cc0*/  FMUL R30, R15, R27 ;  /* 0x0000001b0f1e7220 */ /* 0x000fe20000400000 */
[-C--:B------:R-:W-:Y:S01]  /*1cd0*/  FFMA.FTZ R15, R10, R6.reuse, -0.16845393180847167969 ;  /* 0xbe2c7f300a0f7423 */ /* 0x080fe20000010006 */
[C---:B------:R-:W-:Y:S01]  /*1ce0*/  FFMA.FTZ R6, R29.reuse, R6, -0.16845393180847167969 ;  /* 0xbe2c7f301d067423 */ /* 0x040fe20000010006 */
[----:B------:R-:W-:Y:S01]  /*1cf0*/  @!P1 FMUL R32, R32, 16777216 ;  /* 0x4b80000020209820 */ /* 0x000fe20000400000 */
[----:B------:R-:W-:Y:S01]  /*1d00*/  @!P1 FMUL R4, R4, 16777216 ;  /* 0x4b80000004049820 */ /* 0x000fe20000400000 */
[C---:B------:R-:W-:Y:S01]  /*1d10*/  FFMA.FTZ R15, R10.reuse, R15, 0.1716887056827545166 ;  /* 0x3e2fcf2a0a0f7423 */ /* 0x040fe2000001000f */
[----:B------:R-:W-:Y:S01]  /*1d20*/  FFMA.FTZ R6, R29, R6, 0.1716887056827545166 ;  /* 0x3e2fcf2a1d067423 */ /* 0x000fe20000010006 */
[----:B------:R-:W-:Y:S01]  /*1d30*/  @!P1 FMUL R25, R25, 16777216 ;  /* 0x4b80000019199820 */ /* 0x000fe20000400000 */
[----:B------:R-:W-:Y:S01]  /*1d40*/  @!P1 FMUL R5, R5, 16777216 ;  /* 0x4b80000005059820 */ /* 0x000fe20000400000 */
[----:B------:R-:W-:Y:S01]  /*1d50*/  @!P1 FMUL R11, R11, 16777216 ;  /* 0x4b8000000b0b9820 */ /* 0x000fe20000400000 */
[----:B------:R-:W-:Y:S01]  /*1d60*/  FFMA.FTZ R6, R29, R6, -0.17900948226451873779 ;  /* 0xbe374e431d067423 */ /* 0x000fe20000010006 */
[C---:B-1----:R-:W-:Y:S01]  /*1d70*/  FMUL R49, R17.reuse, R32 ;  /* 0x0000002011317220 */ /* 0x042fe20000400000 */
[C---:B------:R-:W-:Y:S01]  /*1d80*/  FFMA.FTZ R15, R10.reuse, R15, -0.17900948226451873779 ;  /* 0xbe374e430a0f7423 */ /* 0x040fe2000001000f */
[C---:B------:R-:W-:Y:S01]  /*1d90*/  FMUL R21, R17.reuse, R4 ;  /* 0x0000000411157220 */ /* 0x040fe20000400000 */
[C---:B------:R-:W-:Y:S01]  /*1da0*/  FMUL R32, R17.reuse, R25 ;  /* 0x0000001911207220 */ /* 0x040fe20000400000 */
[C---:B------:R-:W-:Y:S01]  /*1db0*/  FMUL R4, R17.reuse, R5 ;  /* 0x0000000511047220 */ /* 0x040fe20000400000 */
[----:B------:R-:W-:Y:S01]  /*1dc0*/  FMUL R11, R17, R11 ;  /* 0x0000000b110b7220 */ /* 0x000fe20000400000 */
[----:B------:R-:W-:Y:S01]  /*1dd0*/  FFMA.FTZ R6, R29, R6, 0.20512372255325317383 ;  /* 0x3e520bf41d067423 */ /* 0x000fe20000010006 */
[----:B------:R-:W-:Y:S01]  /*1de0*/  FFMA.FTZ R15, R10, R15, 0.20512372255325317383 ;  /* 0x3e520bf40a0f7423 */ /* 0x000fe2000001000f */
[----:B------:R-:W-:Y:S01]  /*1df0*/  F2FP.F16.F32.PACK_AB R5, R21, R32 ;  /* 0x000000201505723e */ /* 0x000fe200000000ff */
[----:B0-----:R-:W-:-:S02]  /*1e00*/  IMAD R47, R9, R16, RZ ;  /* 0x00000010092f7224 */ /* 0x001fc400078e02ff */
[----:B------:R-:W-:Y:S01]  /*1e10*/  FFMA.FTZ R32, R29, R6, -0.24046532809734344482 ;  /* 0xbe763c8b1d207423 */ /* 0x000fe20000010006 */
[----:B------:R-:W-:Y:S01]  /*1e20*/  FFMA.FTZ R15, R10, R15, -0.24046532809734344482 ;  /* 0xbe763c8b0a0f7423 */ /* 0x000fe2000001000f */
[----:B------:R-:W-:Y:S01]  /*1e30*/  F2FP.F16.F32.PACK_AB R4, R4, R11 ;  /* 0x0000000b0404723e */ /* 0x000fe200000000ff */
[----:B------:R-:W0:Y:S01]  /*1e40*/  LDC.64 R42, c[0x0][0x228] ;  /* 0x00008a00ff2a7b82 */ /* 0x000e220000000a00 */
[----:B------:R-:W-:Y:S01]  /*1e50*/  F2FP.F16.F32.PACK_AB R6, R19, R34 ;  /* 0x000000221306723e */ /* 0x000fe200000000ff */
[----:B------:R-:W-:Y:S01]  /*1e60*/  FFMA.FTZ R9, R10, R15, 0.28857114911079406738 ;  /* 0x3e93bf990a097423 */ /* 0x000fe2000001000f */
[----:B------:R-:W-:-:S05]  /*1e70*/  F2FP.F16.F32.PACK_AB R7, R7, R30 ;  /* 0x0000001e0707723e */ /* 0x000fca00000000ff */
[----:B------:R-:W-:Y:S01]  /*1e80*/  BAR.SYNC.DEFER_BLOCKING 0x0 ;  /* 0x0000000000007b1d */ /* 0x000fe20000010000 */
[----:B------:R-:W-:Y:S01]  /*1e90*/  LEA R38, R8, UR14, 0x4 ;  /* 0x0000000e08267c11 */ /* 0x000fe2000f8e20ff */
[----:B------:R-:W-:Y:S01]  /*1ea0*/  FFMA.FTZ R9, R10, R9, -0.36067417263984680176 ;  /* 0xbeb8aa490a097423 */ /* 0x000fe20000010009 */
[----:B------:R-:W-:Y:S01]  /*1eb0*/  @!P1 FMUL R26, R26, 16777216 ;  /* 0x4b8000001a1a9820 */ /* 0x000fe20000400000 */
[----:B------:R-:W-:Y:S01]  /*1ec0*/  @!P1 FMUL R36, R36, 16777216 ;  /* 0x4b80000024249820 */ /* 0x000fe20000400000 */
[----:B------:R-:W-:Y:S01]  /*1ed0*/  @!P1 FMUL R33, R33, 16777216 ;  /* 0x4b80000021219820 */ /* 0x000fe20000400000 */
[----:B------:R-:W-:Y:S01]  /*1ee0*/  FFMA.FTZ R9, R10, R9, 0.48089820146560668945 ;  /* 0x3ef6384a0a097423 */ /* 0x000fe20000010009 */
[----:B------:R-:W-:Y:S01]  /*1ef0*/  ISETP.GE.U32.AND P1, PT, R22, 0x7f800000, PT ;  /* 0x7f8000001600780c */ /* 0x000fe20003f26070 */
[----:B------:R-:W-:Y:S01]  /*1f00*/  IMAD R15, R16, 0x2, R47 ;  /* 0x00000002100f7824 */ /* 0x000fe200078e022f */
[----:B------:R-:W-:Y:S01]  /*1f10*/  ULDC.64 UR4, c[0x0][0x270] ;  /* 0x00009c0000047ab9 */ /* 0x000fe20000000a00 */
[C---:B------:R-:W-:Y:S01]  /*1f20*/  FFMA.FTZ R9, R10.reuse, R9, -0.72134751081466674805 ;  /* 0xbf38aa3b0a097423 */ /* 0x040fe20000010009 */
[C---:B------:R-:W-:Y:S01]  /*1f30*/  FMUL R26, R17.reuse, R26 ;  /* 0x0000001a111a7220 */ /* 0x040fe20000400000 */
[C---:B------:R-:W-:Y:S01]  /*1f40*/  FMUL R28, R17.reuse, R36 ;  /* 0x00000024111c7220 */ /* 0x040fe20000400000 */
[----:B------:R-:W-:Y:S01]  /*1f50*/  FMUL R41, R17, R33 ;  /* 0x0000002111297220 */ /* 0x000fe20000400000 */
[----:B------:R-:W-:Y:S01]  /*1f60*/  FMUL R9, R10, R9 ;  /* 0x000000090a097220 */ /* 0x000fe20000400000 */
[----:B------:R-:W-:Y:S01]  /*1f70*/  FFMA.FTZ R32, R29, R32, 0.28857114911079406738 ;  /* 0x3e93bf991d207423 */ /* 0x000fe20000010020 */
[----:B------:R-:W-:Y:S01]  /*1f80*/  UIMAD UR4, UR15, UR4, URZ ;  /* 0x000000040f0472a4 */ /* 0x000fe2000f8e023f */
[----:B------:R-:W-:-:S02]  /*1f90*/  IMAD R17, R16, 0x2, R15 ;  /* 0x0000000210117824 */ /* 0x000fc400078e020f */
[----:B------:R-:W-:Y:S01]  /*1fa0*/  FMUL R9, R10, R9 ;  /* 0x000000090a097220 */ /* 0x000fe20000400000 */
[C---:B------:R-:W-:Y:S01]  /*1fb0*/  FFMA.FTZ R32, R29.reuse, R32, -0.36067417263984680176 ;  /* 0xbeb8aa491d207423 */ /* 0x040fe20000010020 */
[----:B------:R-:W-:Y:S01]  /*1fc0*/  USHF.L.U32 UR6, UR4, 0x1, URZ ;  /* 0x0000000104067899 */ /* 0x000fe2000800063f */
[----:B------:R-:W-:Y:S02]  /*1fd0*/  IMAD R19, R16, 0x2, R17 ;  /* 0x0000000210137824 */ /* 0x000fe400078e0211 */
[----:B------:R-:W-:Y:S01]  /*1fe0*/  FFMA.FTZ R30, R10, 1.4426950216293334961, R9 ;  /* 0x3fb8aa3b0a1e7823 */ /* 0x000fe20000010009 */
[----:B------:R-:W-:Y:S01]  /*1ff0*/  FFMA.FTZ R32, R29, R32, 0.48089820146560668945 ;  /* 0x3ef6384a1d207423 */ /* 0x000fe20000010020 */
[----:B------:R1:W-:Y:S01]  /*2000*/  STSM.16.M88.4 [R24], R4 ;  /* 0x0000000418007844 */ /* 0x0003e20000000200 */
[C---:B------:R-:W-:Y:S02]  /*2010*/  IMAD R21, R16.reuse, 0x2, R19 ;  /* 0x0000000210157824 */ /* 0x040fe400078e0213 */
[----:B------:R-:W-:Y:S01]  /*2020*/  FADD R45, R45, R30 ;  /* 0x0000001e2d2d7221 */ /* 0x000fe20000000000 */
[C---:B------:R-:W-:Y:S01]  /*2030*/  FFMA.FTZ R32, R29.reuse, R32, -0.72134751081466674805 ;  /* 0xbf38aa3b1d207423 */ /* 0x040fe20000010020 */
[----:B------:R-:W-:Y:S01]  /*2040*/  BAR.SYNC.DEFER_BLOCKING 0x0 ;  /* 0x0000000000007b1d */ /* 0x000fe20000010000 */
[----:B------:R-:W-:Y:S01]  /*2050*/  IMAD R23, R16, 0x2, R21 ;  /* 0x0000000210177824 */ /* 0x000fe200078e0215 */
[----:B------:R-:W-:Y:S01]  /*2060*/  LEA.HI R44, R44, R31, RZ, 0x1f ;  /* 0x0000001f2c2c7211 */ /* 0x000fe200078ff8ff */
[C---:B------:R-:W-:Y:S01]  /*2070*/  FMUL R32, R29.reuse, R32 ;  /* 0x000000201d207220 */ /* 0x040fe20000400000 */
[----:B------:R-:W-:Y:S01]  /*2080*/  ISETP.GE.U32.AND P3, PT, R14, 0x7f800000, PT ;  /* 0x7f8000000e00780c */ /* 0x000fe20003f66070 */
[----:B------:R-:W-:Y:S01]  /*2090*/  IMAD R25, R16, 0x2, R23 ;  /* 0x0000000210197824 */ /* 0x000fe200078e0217 */
[----:B------:R-:W-:Y:S01]  /*20a0*/  FSETP.NEU.AND P2, PT, R22, RZ, PT ;  /* 0x000000ff1600720b */ /* 0x000fe20003f4d000 */
[----:B------:R-:W-:-:S02]  /*20b0*/  FMUL R32, R29, R32 ;  /* 0x000000201d207220 */ /* 0x000fc40000400000 */
[----:B------:R-:W-:Y:S02]  /*20c0*/  IMAD R27, R16, 0x2, R25 ;  /* 0x00000002101b7824 */ /* 0x000fe400078e0219 */
[----:B------:R-:W-:Y:S01]  /*20d0*/  FFMA.FTZ R32, R29, 1.4426950216293334961, R32 ;  /* 0x3fb8aa3b1d207823 */ /* 0x000fe20000010020 */
[----:B-1----:R-:W-:Y:S01]  /*20e0*/  IMAD R4, R2, UR5, RZ ;  /* 0x0000000502047c24 */ /* 0x002fe2000f8e02ff */
[----:B------:R-:W-:Y:S01]  /*20f0*/  F2FP.F16.F32.PACK_AB R6, R20, R37 ;  /* 0x000000251406723e */ /* 0x000fe200000000ff */
[----:B------:R-:W-:Y:S01]  /*2100*/  @P1 IMAD.MOV.U32 R7, RZ, RZ, 0x7f800000 ;  /* 0x7f800000ff071424 */ /* 0x000fe200078e00ff */
[----:B------:R-:W-:Y:S01]  /*2110*/  UIMAD.WIDE UR4, UR4, 0x2, URZ ;  /* 0x00000002040478a5 */ /* 0x000fe2000f8e023f */
[C---:B------:R-:W-:Y:S02]  /*2120*/  IMAD.SHL.U32 R5, R4.reuse, 0x2, RZ ;  /* 0x0000000204057824 */ /* 0x040fe400078e00ff */
[----:B------:R-:W-:Y:S01]  /*2130*/  FADD R13, R13, R32 ;  /* 0x000000200d0d7221 */ /* 0x000fe20000000000 */
[----:B------:R-:W-:-:S04]  /*2140*/  IMAD.HI R46, R4, 0x2, RZ ;  /* 0x00000002042e7827 */ /* 0x000fc800078e02ff */
[----:B------:R-:W-:Y:S01]  /*2150*/  @P1 FFMA.FTZ R45, R22, R7, +INF ;  /* 0x7f800000162d1423 */ /* 0x000fe20000010007 */
[----:B------:R-:W-:Y:S02]  /*2160*/  F2FP.F16.F32.PACK_AB R4, R28, R49 ;  /* 0x000000311c04723e */ /* 0x000fe400000000ff */
[----:B0-----:R-:W-:Y:S01]  /*2170*/  IADD3 R42, P4, P5, R5, UR6, R42 ;  /* 0x00000006052a7c10 */ /* 0x001fe2000fd9e02a */
[----:B------:R-:W-:Y:S01]  /*2180*/  IMAD R29, R16, 0x2, R27 ;  /* 0x00000002101d7824 */ /* 0x000fe200078e021b */
[----:B------:R-:W0:Y:S01]  /*2190*/  LDS.128 R8, [R38] ;  /* 0x0000000026087984 */ /* 0x000e220000000c00 */
[----:B------:R-:W-:Y:S01]  /*21a0*/  F2FP.F16.F32.PACK_AB R5, R26, R41 ;  /* 0x000000291a05723e */ /* 0x000fe200000000ff */
[----:B------:R-:W-:Y:S01]  /*21b0*/  @P3 IMAD.MOV.U32 R41, RZ, RZ, 0x7f800000 ;  /* 0x7f800000ff293424 */ /* 0x000fe200078e00ff */
[----:B------:R-:W-:Y:S01]  /*21c0*/  F2FP.F16.F32.PACK_AB R7, R18, R39 ;  /* 0x000000271207723e */ /* 0x000fe200000000ff */
[----:B------:R-:W-:Y:S01]  /*21d0*/  BAR.SYNC.DEFER_BLOCKING 0x0 ;  /* 0x0000000000007b1d */ /* 0x000fe20000010000 */
[----:B------:R-:W-:-:S02]  /*21e0*/  IMAD R31, R16, 0x2, R29 ;  /* 0x00000002101f7824 */ /* 0x000fc400078e021d */
[----:B------:R-:W-:Y:S01]  /*21f0*/  @P3 FFMA.FTZ R13, R14, R41, +INF ;  /* 0x7f8000000e0d3423 */ /* 0x000fe20000010029 */
[----:B------:R-:W-:Y:S01]  /*2200*/  IADD3.X R46, R46, UR5, R43, P4, P5 ;  /* 0x000000052e2e7c10 */ /* 0x000fe2000a7ea42b */
[----:B------:R-:W-:Y:S01]  /*2210*/  IMAD R33, R16, 0x2, R31 ;  /* 0x0000000210217824 */ /* 0x000fe200078e021f */
[----:B------:R-:W-:Y:S01]  /*2220*/  FSETP.NEU.AND P1, PT, R14, RZ, PT ;  /* 0x000000ff0e00720b */ /* 0x000fe20003f2d000 */
[----:B------:R-:W-:Y:S01]  /*2230*/  ULDC UR4, c[0x0][0x27c] ;  /* 0x00009f0000047ab9 */ /* 0x000fe20000000800 */
[-C--:B------:R-:W-:Y:S01]  /*2240*/  LEA R48, P4, R47, R42.reuse, 0x1 ;  /* 0x0000002a2f307211 */ /* 0x080fe200078808ff */
[C---:B------:R-:W-:Y:S01]  /*2250*/  IMAD R35, R16.reuse, 0x2, R33 ;  /* 0x0000000210237824 */ /* 0x040fe200078e0221 */
[-C--:B------:R-:W-:Y:S01]  /*2260*/  LEA R14, P3, R15, R42.reuse, 0x1 ;  /* 0x0000002a0f0e7211 */ /* 0x080fe200078608ff */
[----:B------:R-:W-:Y:S01]  /*2270*/  UIMAD UR4, UR15, UR4, URZ ;  /* 0x000000040f0472a4 */ /* 0x000fe2000f8e023f */
[----:B------:R-:W-:Y:S01]  /*2280*/  LEA R18, P5, R19, R42, 0x1 ;  /* 0x0000002a13127211 */ /* 0x000fe200078a08ff */
[C---:B------:R-:W-:Y:S01]  /*2290*/  IMAD R37, R16.reuse, 0x2, R35 ;  /* 0x0000000210257824 */ /* 0x040fe200078e0223 */
[-C--:B------:R-:W-:Y:S01]  /*22a0*/  LEA.HI.X.SX32 R49, R47, R46.reuse, 0x1, P4 ;  /* 0x0000002e2f317211 */ /* 0x080fe200020f0eff */
[----:B------:R-:W-:Y:S01]  /*22b0*/  USHF.L.U32 UR6, UR4, 0x2, URZ ;  /* 0x0000000204067899 */ /* 0x000fe2000800063f */
[----:B------:R-:W-:Y:S01]  /*22c0*/  LEA.HI.X.SX32 R15, R15, R46, 0x1, P3 ;  /* 0x0000002e0f0f7211 */ /* 0x000fe200018f0eff */
[C---:B------:R-:W-:Y:S01]  /*22d0*/  IMAD R39, R16.reuse, 0x2, R37 ;  /* 0x0000000210277824 */ /* 0x040fe200078e0225 */
[-C--:B------:R-:W-:Y:S01]  /*22e0*/  LEA R20, P4, R21, R42.reuse, 0x1 ;  /* 0x0000002a15147211 */ /* 0x080fe200078808ff */
[----:B------:R-:W-:Y:S01]  /*22f0*/  UIMAD.WIDE UR4, UR4, 0x4, URZ ;  /* 0x00000004040478a5 */ /* 0x000fe2000f8e023f */
[----:B------:R-:W-:Y:S01]  /*2300*/  LEA R22, P3, R23, R42, 0x1 ;  /* 0x0000002a17167211 */ /* 0x000fe200078608ff */
[C---:B------:R-:W-:Y:S01]  /*2310*/  IMAD R41, R16.reuse, 0x2, R39 ;  /* 0x0000000210297824 */ /* 0x040fe200078e0227 */
[----:B------:R-:W-:Y:S01]  /*2320*/  LEA.HI.X.SX32 R19, R19, R46, 0x1, P5 ;  /* 0x0000002e13137211 */ /* 0x000fe200028f0eff */
[----:B------:R1:W-:Y:S02]  /*2330*/  STSM.16.M88.4 [R24], R4 ;  /* 0x0000000418007844 */ /* 0x0003e40000000200 */
[----:B------:R-:W-:Y:S01]  /*2340*/  IMAD R43, R16, 0x2, R41 ;  /* 0x00000002102b7824 */ /* 0x000fe200078e0229 */
[----:B------:R-:W-:Y:S01]  /*2350*/  BAR.SYNC.DEFER_BLOCKING 0x0 ;  /* 0x0000000000007b1d */ /* 0x000fe20000010000 */
[----:B------:R-:W-:-:S02]  /*2360*/  LEA R16, P6, R17, R42, 0x1 ;  /* 0x0000002a11107211 */ /* 0x000fc400078c08ff */
[----:B------:R-:W-:Y:S02]  /*2370*/  LEA R26, P5, R27, R42, 0x1 ;  /* 0x0000002a1b1a7211 */ /* 0x000fe400078a08ff */
[-C--:B------:R-:W-:Y:S02]  /*2380*/  LEA.HI.X.SX32 R17, R17, R46.reuse, 0x1, P6 ;  /* 0x0000002e11117211 */ /* 0x080fe400030f0eff */
[-C--:B------:R-:W-:Y:S02]  /*2390*/  LEA.HI.X.SX32 R21, R21, R46.reuse, 0x1, P4 ;  /* 0x0000002e15157211 */ /* 0x080fe400020f0eff */
[----:B------:R-:W-:Y:S02]  /*23a0*/  LEA.HI.X.SX32 R23, R23, R46, 0x1, P3 ;  /* 0x0000002e17177211 */ /* 0x000fe400018f0eff */
[-C--:B------:R-:W-:Y:S02]  /*23b0*/  LEA R28, P4, R29, R42.reuse, 0x1 ;  /* 0x0000002a1d1c7211 */ /* 0x080fe400078808ff */
[----:B-1----:R-:W-:-:S02]  /*23c0*/  LEA R24, P6, R25, R42, 0x1 ;  /* 0x0000002a19187211 */ /* 0x002fc400078c08ff */
[----:B------:R-:W-:Y:S02]  /*23d0*/  LEA R30, P3, R31, R42, 0x1 ;  /* 0x0000002a1f1e7211 */ /* 0x000fe400078608ff */
[----:B------:R-:W-:Y:S02]  /*23e0*/  LEA.HI.X.SX32 R25, R25, R46, 0x1, P6 ;  /* 0x0000002e19197211 */ /* 0x000fe400030f0eff */
[----:B------:R-:W-:Y:S02]  /*23f0*/  LEA R32, P6, R33, R42, 0x1 ;  /* 0x0000002a21207211 */ /* 0x000fe400078c08ff */
[----:B------:R-:W-:Y:S02]  /*2400*/  LEA.HI.X.SX32 R27, R27, R46, 0x1, P5 ;  /* 0x0000002e1b1b7211 */ /* 0x000fe400028f0eff */
[----:B------:R-:W-:Y:S01]  /*2410*/  LEA R34, P5, R35, R42, 0x1 ;  /* 0x0000002a23227211 */ /* 0x000fe200078a08ff */
[----:B------:R1:W2:Y:S01]  /*2420*/  LDS.128 R4, [R38] ;  /* 0x0000000026047984 */ /* 0x0002a20000000c00 */
[----:B------:R-:W-:-:S02]  /*2430*/  LEA.HI.X.SX32 R29, R29, R46, 0x1, P4 ;  /* 0x0000002e1d1d7211 */ /* 0x000fc400020f0eff */
[-C--:B------:R-:W-:Y:S01]  /*2440*/  LEA.HI.X.SX32 R31, R31, R46.reuse, 0x1, P3 ;  /* 0x0000002e1f1f7211 */ /* 0x080fe200018f0eff */
[----:B0-----:R-:W-:Y:S01]  /*2450*/  STG.E.U16 desc[UR16][R48.64], R8 ;  /* 0x0000000830007986 */ /* 0x001fe2000c101510 */
[----:B------:R-:W-:Y:S02]  /*2460*/  LEA.HI.X.SX32 R33, R33, R46, 0x1, P6 ;  /* 0x0000002e21217211 */ /* 0x000fe400030f0eff */
[-C--:B------:R-:W-:Y:S01]  /*2470*/  LEA R36, P4, R37, R42.reuse, 0x1 ;  /* 0x0000002a25247211 */ /* 0x080fe200078808ff */
[----:B------:R0:W-:Y:S01]  /*2480*/  STG.E.U16 desc[UR16][R14.64], R9 ;  /* 0x000000090e007986 */ /* 0x0001e2000c101510 */
[-C--:B-1----:R-:W-:Y:S02]  /*2490*/  LEA R38, P3, R39, R42.reuse, 0x1 ;  /* 0x0000002a27267211 */ /* 0x082fe400078608ff */
[----:B------:R-:W-:Y:S01]  /*24a0*/  LEA R40, P6, R41, R42, 0x1 ;  /* 0x0000002a29287211 */ /* 0x000fe200078c08ff */
[----:B------:R1:W-:Y:S01]  /*24b0*/  STG.E.U16 desc[UR16][R16.64], R10 ;  /* 0x0000000a10007986 */ /* 0x0003e2000c101510 */
[----:B------:R-:W-:-:S02]  /*24c0*/  LEA.HI.X.SX32 R35, R35, R46, 0x1, P5 ;  /* 0x0000002e23237211 */ /* 0x000fc400028f0eff */
[----:B------:R-:W-:Y:S01]  /*24d0*/  LEA R42, P5, R43, R42, 0x1 ;  /* 0x0000002a2b2a7211 */ /* 0x000fe200078a08ff */
[----:B------:R3:W-:Y:S01]  /*24e0*/  STG.E.U16 desc[UR16][R18.64], R11 ;  /* 0x0000000b12007986 */ /* 0x0007e2000c101510 */
[-C--:B------:R-:W-:Y:S02]  /*24f0*/  LEA.HI.X.SX32 R37, R37, R46.reuse, 0x1, P4 ;  /* 0x0000002e25257211 */ /* 0x080fe400020f0eff */
[-C--:B------:R-:W-:Y:S02]  /*2500*/  LEA.HI.X.SX32 R39, R39, R46.reuse, 0x1, P3 ;  /* 0x0000002e27277211 */ /* 0x080fe400018f0eff */
[----:B0-----:R-:W-:Y:S02]  /*2510*/  PRMT R15, R8, 0x7632, R15 ;  /* 0x00007632080f7816 */ /* 0x001fe4000000000f */
[-C--:B------:R-:W-:Y:S02]  /*2520*/  LEA.HI.X.SX32 R41, R41, R46.reuse, 0x1, P6 ;  /* 0x0000002e29297211 */ /* 0x080fe400030f0eff */
[----:B------:R-:W-:Y:S01]  /*2530*/  LEA.HI.X.SX32 R43, R43, R46, 0x1, P5 ;  /* 0x0000002e2b2b7211 */ /* 0x000fe200028f0eff */
[----:B------:R0:W-:Y:S01]  /*2540*/  STG.E.U16 desc[UR16][R20.64], R15 ;  /* 0x0000000f14007986 */ /* 0x0001e2000c101510 */
[----:B-1----:R-:W-:-:S02]  /*2550*/  PRMT R17, R9, 0x7632, R17 ;  /* 0x0000763209117816 */ /* 0x002fc40000000011 */
[----:B------:R-:W-:Y:S01]  /*2560*/  PRMT R46, R10, 0x7632, R46 ;  /* 0x000076320a2e7816 */ /* 0x000fe2000000002e */
[----:B------:R-:W1:Y:S01]  /*2570*/  LDC.64 R8, c[0x0][0x230] ;  /* 0x00008c00ff087b82 */ /* 0x000e620000000a00 */
[----:B------:R-:W-:Y:S01]  /*2580*/  PRMT R47, R11, 0x7632, R47 ;  /* 0x000076320b2f7816 */ /* 0x000fe2000000002f */
[----:B------:R-:W-:Y:S01]  /*2590*/  STG.E.U16 desc[UR16][R22.64], R17 ;  /* 0x0000001116007986 */ /* 0x000fe2000c101510 */
[----:B------:R-:W-:-:S03]  /*25a0*/  FSEL R45, R45, -INF , P2 ;  /* 0xff8000002d2d7808 */ /* 0x000fc60001000000 */
[----:B------:R-:W-:Y:S02]  /*25b0*/  STG.E.U16 desc[UR16][R24.64], R46 ;  /* 0x0000002e18007986 */ /* 0x000fe4000c101510 */
[----:B------:R-:W-:Y:S02]  /*25c0*/  FFMA R12, R45, 0.69314718246459960938, R12 ;  /* 0x3f3172182d0c7823 */ /* 0x000fe4000000000c */
[----:B------:R-:W-:Y:S01]  /*25d0*/  STG.E.U16 desc[UR16][R26.64], R47 ;  /* 0x0000002f1a007986 */ /* 0x000fe2000c101510 */
[----:B--2---:R-:W-:Y:S02]  /*25e0*/  PRMT R10, R4, 0x7632, R10 ;  /* 0x00007632040a7816 */ /* 0x004fe4000000000a */
[----:B---3--:R-:W-:Y:S01]  /*25f0*/  PRMT R19, R5, 0x7632, R19 ;  /* 0x0000763205137816 */ /* 0x008fe20000000013 */
[----:B------:R2:W-:Y:S01]  /*2600*/  STG.E.U16 desc[UR16][R28.64], R4 ;  /* 0x000000041c007986 */ /* 0x0005e2000c101510 */
[----:B------:R-:W-:Y:S02]  /*2610*/  PRMT R11, R6, 0x7632, R11 ;  /* 0x00007632060b7816 */ /* 0x000fe4000000000b */
[----:B0-----:R-:W-:Y:S01]  /*2620*/  PRMT R21, R7, 0x7632, R21 ;  /* 0x0000763207157816 */ /* 0x001fe20000000015 */
[----:B------:R0:W-:Y:S04]  /*2630*/  STG.E.U16 desc[UR16][R30.64], R5 ;  /* 0x000000051e007986 */ /* 0x0001e8000c101510 */
[----:B------:R0:W-:Y:S04]  /*2640*/  STG.E.U16 desc[UR16][R32.64], R6 ;  /* 0x0000000620007986 */ /* 0x0001e8000c101510 */
[----:B------:R0:W-:Y:S01]  /*2650*/  STG.E.U16 desc[UR16][R34.64], R7 ;  /* 0x0000000722007986 */ /* 0x0001e2000c101510 */
[----:B--2---:R-:W-:-:S03]  /*2660*/  FSEL R4, R13, -INF , P1 ;  /* 0xff8000000d047808 */ /* 0x004fc60000800000 */
[----:B------:R0:W-:Y:S02]  /*2670*/  STG.E.U16 desc[UR16][R36.64], R10 ;  /* 0x0000000a24007986 */ /* 0x0001e4000c101510 */
[----:B------:R-:W-:Y:S01]  /*2680*/  FFMA R13, R4, 0.69314718246459960938, R3 ;  /* 0x3f317218040d7823 */ /* 0x000fe20000000003 */
[----:B------:R-:W-:Y:S01]  /*2690*/  LOP3.LUT R4, R0, 0x3f8, RZ, 0xc0, !PT ;  /* 0x000003f800047812 */ /* 0x000fe200078ec0ff */
[----:B------:R0:W-:Y:S01]  /*26a0*/  STG.E.U16 desc[UR16][R38.64], R19 ;  /* 0x0000001326007986 */ /* 0x0001e2000c101510 */
[C---:B------:R-:W-:Y:S02]  /*26b0*/  IMAD.SHL.U32 R3, R2.reuse, 0x4, RZ ;  /* 0x0000000402037824 */ /* 0x040fe400078e00ff */
[----:B------:R-:W-:Y:S01]  /*26c0*/  IMAD.HI R0, R2, 0x4, RZ ;  /* 0x0000000402007827 */ /* 0x000fe200078e02ff */
[----:B------:R0:W-:Y:S02]  /*26d0*/  STG.E.U16 desc[UR16][R40.64], R11 ;  /* 0x0000000b28007986 */ /* 0x0001e4000c101510 */
[----:B-1----:R-:W-:-:S02]  /*26e0*/  IADD3 R2, P1, P2, R3, UR6, R8 ;  /* 0x0000000603027c10 */ /* 0x002fc4000fa3e008 */
[----:B------:R0:W-:Y:S02]  /*26f0*/  STG.E.U16 desc[UR16][R42.64], R21 ;  /* 0x000000152a007986 */ /* 0x0001e4000c101510 */
[----:B------:R-:W-:Y:S01]  /*2700*/  IADD3.X R3, R0, UR5, R9, P1, P2 ;  /* 0x0000000500037c10 */ /* 0x000fe20008fe4409 */
[----:B------:R-:W-:Y:S06]  /*2710*/  BAR.SYNC.DEFER_BLOCKING 0x0 ;  /* 0x0000000000007b1d */ /* 0x000fec0000010000 */
[----:B------:R0:W-:Y:S02]  /*2720*/  STS.64 [R4+UR14], R12 ;  /* 0x0000000c04007988 */ /* 0x0001e40008000a0e */
[----:B------:R-:W-:Y:S06]  /*2730*/  BAR.SYNC.DEFER_BLOCKING 0x0 ;  /* 0x0000000000007b1d */ /* 0x000fec0000010000 */
[----:B------:R-:W-:Y:S05]  /*2740*/  @P0 EXIT ;  /* 0x000000000000094d */ /* 0x000fea0003800000 */
[----:B0-----:R-:W0:Y:S04]  /*2750*/  LDS R5, [R44] ;  /* 0x000000002c057984 */ /* 0x001e280000000800 */
[----:B0-----:R-:W-:Y:S01]  /*2760*/  STG.E desc[UR16][R2.64], R5 ;  /* 0x0000000502007986 */ /* 0x001fe2000c101910 */
[----:B------:R-:W-:Y:S05]  /*2770*/  EXIT ;  /* 0x000000000000794d */ /* 0x000fea0003800000 */
.L_x_2:
[----:B------:R-:W-:-:S00]  /*2780*/  BRA `(.L_x_2) ;  /* 0xfffffffc00fc7947 */ /* 0x000fc0000383ffff */
[----:B------:R-:W-:-:S00]  /*2790*/  NOP ;  /* 0x0000000000007918 */ /* 0x000fc00000000000 */
        /* <DEDUP_REMOVED lines=14> */
.L_x_3:


//--------------------- .nv.global.init           --------------------------
	.section	.nv.global.init,"aw",@progbits
.nv.global.init:
	.type		_$_str,@object
	.size		_$_str,(.L_0 - _$_str)
_$_str:
        /*0000*/ 	.byte	0x5f, 0x5f, 0x43, 0x55, 0x44, 0x41, 0x5f, 0x46, 0x54, 0x5a, 0x00
.L_0:


//--------------------- .nv.shared.attn_fwd       --------------------------
	.section	.nv.shared.attn_fwd,"aw",@nobits
	.sectionflags	@""
	.align	16
	.zero		1024


//--------------------- .nv.shared.reserved.0     --------------------------
	.section	.nv.shared.reserved.0,"aw",@nobits
	.weak		__nv_reservedSMEM_offset_0_alias
	.size		__nv_reservedSMEM_offset_0_alias, 0, 0
	.other		__nv_reservedSMEM_offset_0_alias,@"STO_CUDA_RESERVED_SHARED STV_DEFAULT"
__nv_reservedSMEM_offset_0_alias:
	.zero		0


//--------------------- .nv.constant0.attn_fwd    --------------------------
	.section	.nv.constant0.attn_fwd,"a",@progbits
	.sectionflags	@""
	.align	4
.nv.constant0.attn_fwd:
	.zero		664


//--------------------- SYMBOLS --------------------------

	.type		.nv.reservedSmem.offset0,@object
	.size		.nv.reservedSmem.offset0,0x4
